	.target	sm_90a

	.elftype	@"ET_EXEC"


//--------------------- .note.nv.tkinfo           --------------------------
	.section	.note.nv.tkinfo,"",@"SHT_NOTE"
	.sectionflags	@"SHF_NOTE_NV_TKINFO"
	.tkinfo
        /*0018*/ 	.word	0x00000002
        /*0030*/ 	.string	""
        /*0030*/ 	.string	"ptxas"
        /*0030*/ 	.string	"Cuda compilation tools, release 13.0, V13.0.88"
        /*0030*/ 	.string	"Build cuda_13.0.r13.0/compiler.36424714_0"
        /*0030*/ 	.string	"-arch sm_90a -m 64 "



//--------------------- .note.nv.cuinfo           --------------------------
	.section	.note.nv.cuinfo,"",@"SHT_NOTE"
	.sectionflags	@"SHF_NOTE_NV_CUINFO"
        /*0018*/ 	.short	0x0002
        /*001a*/ 	.short	0x005a
        /*001c*/ 	.short	0x0082
	.zero		2


//--------------------- .nv.info                  --------------------------
	.section	.nv.info,"",@"SHT_CUDA_INFO"
	.align	4


	//----- nvinfo : EIATTR_REGCOUNT
	.align		4
        /*0000*/ 	.byte	0x04, 0x2f
        /*0002*/ 	.short	(.L_15 - .L_14)
	.align		4
.L_14:
        /*0004*/ 	.word	index@(_ZN7cutlass13device_kernelINS_4gemm6kernel13GemmUniversalIN4cute5tupleIJiiiiEEENS1_10collective13CollectiveMmaINS1_34MainloopSm90TmaGmmaWarpSpecializedILi4ENS5_IJNS4_1CILi2EEENSA_ILi1EEESC_EEENS1_35KernelTmaWarpSpecializedCooperativeEEENS5_IJNSA_ILi128EEESG_SG_EEEaNS5_IJlSC_lEEEaSI_NS4_8TiledMMAINS4_8MMA_AtomIJNS4_4SM904GMMA27MMA_64x128x32_S32S8S8_SS_TNEEEENS4_6LayoutISD_NS5_IJSC_NSA_ILi0EEESQ_EEEEENS5_IJNS4_10UnderscoreEST_ST_EEEEENS4_13SM90_TMA_LOADENS4_14ComposedLayoutINS4_7SwizzleILi3ELi4ELi3EEENS4_18smem_ptr_flag_bitsILi8EEENSP_INS5_IJNSA_ILi8EEESG_EEENS5_IJSG_SC_EEEEEEEvNS4_8identityENS4_23SM90_TMA_LOAD_MULTICASTES16_vS17_EENS_8epilogue10collective6detail29Sm90TmaWarpSpecializedAdapterINS1B_15DefaultEpilogueIaSI_SI_NS1A_6thread17LinearCombinationIaLi1EiiLNS1F_9ScaleType4KindE0ELNS_15FloatRoundStyleE2EaEENS1_15EpilogueDefaultEEEEEvvEEEEvNT_6ParamsE)
        /*0008*/ 	.word	0x000000a8


	//----- nvinfo : EIATTR_FRAME_SIZE
	.align		4
.L_15:
        /*000c*/ 	.byte	0x04, 0x11
        /*000e*/ 	.short	(.L_17 - .L_16)
	.align		4
.L_16:
        /*0010*/ 	.word	index@(_ZN7cutlass13device_kernelINS_4gemm6kernel13GemmUniversalIN4cute5tupleIJiiiiEEENS1_10collective13CollectiveMmaINS1_34MainloopSm90TmaGmmaWarpSpecializedILi4ENS5_IJNS4_1CILi2EEENSA_ILi1EEESC_EEENS1_35KernelTmaWarpSpecializedCooperativeEEENS5_IJNSA_ILi128EEESG_SG_EEEaNS5_IJlSC_lEEEaSI_NS4_8TiledMMAINS4_8MMA_AtomIJNS4_4SM904GMMA27MMA_64x128x32_S32S8S8_SS_TNEEEENS4_6LayoutISD_NS5_IJSC_NSA_ILi0EEESQ_EEEEENS5_IJNS4_10UnderscoreEST_ST_EEEEENS4_13SM90_TMA_LOADENS4_14ComposedLayoutINS4_7SwizzleILi3ELi4ELi3EEENS4_18smem_ptr_flag_bitsILi8EEENSP_INS5_IJNSA_ILi8EEESG_EEENS5_IJSG_SC_EEEEEEEvNS4_8identityENS4_23SM90_TMA_LOAD_MULTICASTES16_vS17_EENS_8epilogue10collective6detail29Sm90TmaWarpSpecializedAdapterINS1B_15DefaultEpilogueIaSI_SI_NS1A_6thread17LinearCombinationIaLi1EiiLNS1F_9ScaleType4KindE0ELNS_15FloatRoundStyleE2EaEENS1_15EpilogueDefaultEEEEEvvEEEEvNT_6ParamsE)
        /*0014*/ 	.word	0x00000000


	//----- nvinfo : EIATTR_MIN_STACK_SIZE
	.align		4
.L_17:
        /*0018*/ 	.byte	0x04, 0x12
        /*001a*/ 	.short	(.L_19 - .L_18)
	.align		4
.L_18:
        /*001c*/ 	.word	index@(_ZN7cutlass13device_kernelINS_4gemm6kernel13GemmUniversalIN4cute5tupleIJiiiiEEENS1_10collective13CollectiveMmaINS1_34MainloopSm90TmaGmmaWarpSpecializedILi4ENS5_IJNS4_1CILi2EEENSA_ILi1EEESC_EEENS1_35KernelTmaWarpSpecializedCooperativeEEENS5_IJNSA_ILi128EEESG_SG_EEEaNS5_IJlSC_lEEEaSI_NS4_8TiledMMAINS4_8MMA_AtomIJNS4_4SM904GMMA27MMA_64x128x32_S32S8S8_SS_TNEEEENS4_6LayoutISD_NS5_IJSC_NSA_ILi0EEESQ_EEEEENS5_IJNS4_10UnderscoreEST_ST_EEEEENS4_13SM90_TMA_LOADENS4_14ComposedLayoutINS4_7SwizzleILi3ELi4ELi3EEENS4_18smem_ptr_flag_bitsILi8EEENSP_INS5_IJNSA_ILi8EEESG_EEENS5_IJSG_SC_EEEEEEEvNS4_8identityENS4_23SM90_TMA_LOAD_MULTICASTES16_vS17_EENS_8epilogue10collective6detail29Sm90TmaWarpSpecializedAdapterINS1B_15DefaultEpilogueIaSI_SI_NS1A_6thread17LinearCombinationIaLi1EiiLNS1F_9ScaleType4KindE0ELNS_15FloatRoundStyleE2EaEENS1_15EpilogueDefaultEEEEEvvEEEEvNT_6ParamsE)
        /*0020*/ 	.word	0x00000000
.L_19:


//--------------------- .nv.compat                --------------------------
	.section	.nv.compat,"",@"SHT_CUDA_COMPAT_INFO"
	.align	4
        /*0000*/ 	.byte	0x02, 0x09, 0x01, 0x00, 0x02, 0x02, 0x04, 0x00, 0x02, 0x05, 0x05, 0x00, 0x03, 0x07, 0x01, 0x01
        /*0010*/ 	.byte	0x02, 0x03, 0x01, 0x00, 0x02, 0x06, 0x01, 0x00, 0x04, 0x0b, 0x08, 0x00, 0x00, 0x00, 0x00, 0x00
        /*0020*/ 	.byte	0x00, 0x00, 0x00, 0x00


//--------------------- .nv.info._ZN7cutlass13device_kernelINS_4gemm6kernel13GemmUniversalIN4cute5tupleIJiiiiEEENS1_10collective13CollectiveMmaINS1_34MainloopSm90TmaGmmaWarpSpecializedILi4ENS5_IJNS4_1CILi2EEENSA_ILi1EEESC_EEENS1_35KernelTmaWarpSpecializedCooperativeEEENS5_IJNSA_ILi128EEESG_SG_EEEaNS5_IJlSC_lEEEaSI_NS4_8TiledMMAINS4_8MMA_AtomIJNS4_4SM904GMMA27MMA_64x128x32_S32S8S8_SS_TNEEEENS4_6LayoutISD_NS5_IJSC_NSA_ILi0EEESQ_EEEEENS5_IJNS4_10UnderscoreEST_ST_EEEEENS4_13SM90_TMA_LOADENS4_14ComposedLayoutINS4_7SwizzleILi3ELi4ELi3EEENS4_18smem_ptr_flag_bitsILi8EEENSP_INS5_IJNSA_ILi8EEESG_EEENS5_IJSG_SC_EEEEEEEvNS4_8identityENS4_23SM90_TMA_LOAD_MULTICASTES16_vS17_EENS_8epilogue10collective6detail29Sm90TmaWarpSpecializedAdapterINS1B_15DefaultEpilogueIaSI_SI_NS1A_6thread17LinearCombinationIaLi1EiiLNS1F_9ScaleType4KindE0ELNS_15FloatRoundStyleE2EaEENS1_15EpilogueDefaultEEEEEvvEEEEvNT_6ParamsE --------------------------
	.section	.nv.info._ZN7cutlass13device_kernelINS_4gemm6kernel13GemmUniversalIN4cute5tupleIJiiiiEEENS1_10collective13CollectiveMmaINS1_34MainloopSm90TmaGmmaWarpSpecializedILi4ENS5_IJNS4_1CILi2EEENSA_ILi1EEESC_EEENS1_35KernelTmaWarpSpecializedCooperativeEEENS5_IJNSA_ILi128EEESG_SG_EEEaNS5_IJlSC_lEEEaSI_NS4_8TiledMMAINS4_8MMA_AtomIJNS4_4SM904GMMA27MMA_64x128x32_S32S8S8_SS_TNEEEENS4_6LayoutISD_NS5_IJSC_NSA_ILi0EEESQ_EEEEENS5_IJNS4_10UnderscoreEST_ST_EEEEENS4_13SM90_TMA_LOADENS4_14ComposedLayoutINS4_7SwizzleILi3ELi4ELi3EEENS4_18smem_ptr_flag_bitsILi8EEENSP_INS5_IJNSA_ILi8EEESG_EEENS5_IJSG_SC_EEEEEEEvNS4_8identityENS4_23SM90_TMA_LOAD_MULTICASTES16_vS17_EENS_8epilogue10collective6detail29Sm90TmaWarpSpecializedAdapterINS1B_15DefaultEpilogueIaSI_SI_NS1A_6thread17LinearCombinationIaLi1EiiLNS1F_9ScaleType4KindE0ELNS_15FloatRoundStyleE2EaEENS1_15EpilogueDefaultEEEEEvvEEEEvNT_6ParamsE,"",@"SHT_CUDA_INFO"
	.sectionflags	@""
	.align	4


	//----- nvinfo : EIATTR_CUDA_API_VERSION
	.align		4
        /*0000*/ 	.byte	0x04, 0x37
        /*0002*/ 	.short	(.L_21 - .L_20)
.L_20:
        /*0004*/ 	.word	0x00000082


	//----- nvinfo : EIATTR_KPARAM_INFO
	.align		4
.L_21:
        /*0008*/ 	.byte	0x04, 0x17
        /*000a*/ 	.short	(.L_23 - .L_22)
.L_22:
        /*000c*/ 	.word	0x00000000
        /*0010*/ 	.short	0x0000
        /*0012*/ 	.short	0x0070
        /*0014*/ 	.byte	0x00, 0xf0, 0x01, 0x10


	//----- nvinfo : EIATTR_SPARSE_MMA_MASK
	.align		4
.L_23:
        /*0018*/ 	.byte	0x03, 0x50
        /*001a*/ 	.short	0x0000


	//----- nvinfo : EIATTR_MAXREG_COUNT
	.align		4
        /*001c*/ 	.byte	0x03, 0x1b
        /*001e*/ 	.short	0x00a8


	//----- nvinfo : EIATTR_NUM_BARRIERS
	.align		4
        /*0020*/ 	.byte	0x02, 0x4c
        /*0022*/ 	.byte	0x01
	.zero		1


	//----- nvinfo : EIATTR_EXTERNS
	.align		4
        /*0024*/ 	.byte	0x04, 0x0f
        /*0026*/ 	.short	(.L_25 - .L_24)


	//   ....[0]....
	.align		4
.L_24:
        /*0028*/ 	.word	index@(__assertfail)


	//----- nvinfo : EIATTR_MERCURY_ISA_VERSION
	.align		4
.L_25:
        /*002c*/ 	.byte	0x03, 0x5f
        /*002e*/ 	.short	0x0101


	//----- nvinfo : EIATTR_INT_WARP_WIDE_INSTR_OFFSETS
	.align		4
        /*0030*/ 	.byte	0x04, 0x31
        /*0032*/ 	.short	(.L_27 - .L_26)


	//   ....[0]....
.L_26:
        /*0034*/ 	.word	0x00000490


	//   ....[1]....
        /*0038*/ 	.word	0x000005b0


	//   ....[2]....
        /*003c*/ 	.word	0x000006b0


	//   ....[3]....
        /*0040*/ 	.word	0x00001ee0


	//----- nvinfo : EIATTR_COOP_GROUP_MASK_REGIDS
	.align		4
.L_27:
        /*0044*/ 	.byte	0x04, 0x29
        /*0046*/ 	.short	(.L_29 - .L_28)


	//   ....[0]....
.L_28:
        /*0048*/ 	.word	0xffffffff


	//   ....[1]....
        /*004c*/ 	.word	0xffffffff


	//   ....[2]....
        /*0050*/ 	.word	0xffffffff


	//   ....[3]....
        /*0054*/ 	.word	0xffffffff


	//   ....[4]....
        /*0058*/ 	.word	0xffffffff


	//   ....[5]....
        /*005c*/ 	.word	0xffffffff


	//----- nvinfo : EIATTR_COOP_GROUP_INSTR_OFFSETS
	.align		4
.L_29:
        /*0060*/ 	.byte	0x04, 0x28
        /*0062*/ 	.short	(.L_31 - .L_30)


	//   ....[0]....
.L_30:
        /*0064*/ 	.word	0x00000060


	//   ....[1]....
        /*0068*/ 	.word	0x00000070


	//   ....[2]....
        /*006c*/ 	.word	0x00000130


	//   ....[3]....
        /*0070*/ 	.word	0x000002d0


	//   ....[4]....
        /*0074*/ 	.word	0x00000800


	//   ....[5]....
        /*0078*/ 	.word	0x00001450


	//----- nvinfo : EIATTR_REG_RECONFIG
	.align		4
.L_31:
        /*007c*/ 	.byte	0x01, 0x54
	.zero		2


	//----- nvinfo : EIATTR_SYSCALL_OFFSETS
	.align		4
        /*0080*/ 	.byte	0x04, 0x46
        /*0082*/ 	.short	(.L_33 - .L_32)


	//   ....[0]....
.L_32:
        /*0084*/ 	.word	0x00001640


	//----- nvinfo : EIATTR_MBARRIER_INSTR_OFFSETS
	.align		4
.L_33:
        /*0088*/ 	.byte	0x04, 0x39
        /*008a*/ 	.short	(.L_35 - .L_34)


	//   ....[0]....
.L_34:
        /*008c*/ 	.word	0x00000230
        /*0090*/ 	.word	0x000000ff
        /*0094*/ 	.word	0x00000000
        /*0098*/ 	.short	0x0100
        /*009a*/ 	.byte	0x08
	.zero		1


	//   ....[1]....
        /*009c*/ 	.word	0x00000240
        /*00a0*/ 	.word	0x000000ff
        /*00a4*/ 	.word	0x00000020
        /*00a8*/ 	.short	0x0100
        /*00aa*/ 	.byte	0x08
	.zero		1


	//   ....[2]....
        /*00ac*/ 	.word	0x00000250
        /*00b0*/ 	.word	0x000000ff
        /*00b4*/ 	.word	0x00000008
        /*00b8*/ 	.short	0x0100
        /*00ba*/ 	.byte	0x08
	.zero		1


	//   ....[3]....
        /*00bc*/ 	.word	0x00000260
        /*00c0*/ 	.word	0x000000ff
        /*00c4*/ 	.word	0x00000028
        /*00c8*/ 	.short	0x0100
        /*00ca*/ 	.byte	0x08
	.zero		1


	//   ....[4]....
        /*00cc*/ 	.word	0x00000270
        /*00d0*/ 	.word	0x000000ff
        /*00d4*/ 	.word	0x00000010
        /*00d8*/ 	.short	0x0100
        /*00da*/ 	.byte	0x08
	.zero		1


	//   ....[5]....
        /*00dc*/ 	.word	0x00000280
        /*00e0*/ 	.word	0x000000ff
        /*00e4*/ 	.word	0x00000030
        /*00e8*/ 	.short	0x0100
        /*00ea*/ 	.byte	0x08
	.zero		1


	//   ....[6]....
        /*00ec*/ 	.word	0x00000290
        /*00f0*/ 	.word	0x000000ff
        /*00f4*/ 	.word	0x00000018
        /*00f8*/ 	.short	0x0100
        /*00fa*/ 	.byte	0x08
	.zero		1


	//   ....[7]....
        /*00fc*/ 	.word	0x000002a0
        /*0100*/ 	.word	0x000000ff
        /*0104*/ 	.word	0x00000038
        /*0108*/ 	.short	0x0100
        /*010a*/ 	.byte	0x08
	.zero		1


	//   ....[8]....
        /*010c*/ 	.word	0x00000730
        /*0110*/ 	.word	0x000000ff
        /*0114*/ 	.word	0x00000050
        /*0118*/ 	.short	0x0100
        /*011a*/ 	.byte	0x06
	.zero		1


	//   ....[9]....
        /*011c*/ 	.word	0x000007b0
        /*0120*/ 	.word	0x000000ff
        /*0124*/ 	.word	0x00000058
        /*0128*/ 	.short	0x0100
        /*012a*/ 	.byte	0x06
	.zero		1


	//   ....[10]....
        /*012c*/ 	.word	0x00001710
        /*0130*/ 	.word	0x00000003
        /*0134*/ 	.word	0x00000000
        /*0138*/ 	.short	0x010a
        /*013a*/ 	.byte	0x3f
	.zero		1


	//   ....[11]....
        /*013c*/ 	.word	0x00001770
        /*0140*/ 	.word	0x00000003
        /*0144*/ 	.word	0x00000000
        /*0148*/ 	.short	0x010a
        /*014a*/ 	.byte	0x3f
	.zero		1


	//   ....[12]....
        /*014c*/ 	.word	0x00001af0
        /*0150*/ 	.word	0x00000005
        /*0154*/ 	.word	0x00000000
        /*0158*/ 	.short	0x010a
        /*015a*/ 	.byte	0x3f
	.zero		1


	//   ....[13]....
        /*015c*/ 	.word	0x00001b30
        /*0160*/ 	.word	0x00000005
        /*0164*/ 	.word	0x00000000
        /*0168*/ 	.short	0x010a
        /*016a*/ 	.byte	0x3f
	.zero		1


	//   ....[14]....
        /*016c*/ 	.word	0x00001d90
        /*0170*/ 	.word	0x00000004
        /*0174*/ 	.word	0x00000000
        /*0178*/ 	.short	0x0101
        /*017a*/ 	.byte	0x3f
	.zero		1


	//   ....[15]....
        /*017c*/ 	.word	0x00001f50
        /*0180*/ 	.word	0x00000000
        /*0184*/ 	.word	0x00000000
        /*0188*/ 	.short	0x0101
        /*018a*/ 	.byte	0x3f
	.zero		1


	//   ....[16]....
        /*018c*/ 	.word	0x00006260
        /*0190*/ 	.word	0x00000017
        /*0194*/ 	.word	0x00000020
        /*0198*/ 	.short	0x010a
        /*019a*/ 	.byte	0x3f
	.zero		1


	//   ....[17]....
        /*019c*/ 	.word	0x00006620
        /*01a0*/ 	.word	0x00000005
        /*01a4*/ 	.word	0x00000058
        /*01a8*/ 	.short	0x0101
        /*01aa*/ 	.byte	0x3f
	.zero		1


	//   ....[18]....
        /*01ac*/ 	.word	0x00006d40
        /*01b0*/ 	.word	0x00000007
        /*01b4*/ 	.word	0x00000000
        /*01b8*/ 	.short	0x010a
        /*01ba*/ 	.byte	0x3f
	.zero		1


	//   ....[19]....
        /*01bc*/ 	.word	0x00006dc0
        /*01c0*/ 	.word	0x00000006
        /*01c4*/ 	.word	0x00000000
        /*01c8*/ 	.short	0x010a
        /*01ca*/ 	.byte	0x3f
	.zero		1


	//   ....[20]....
        /*01cc*/ 	.word	0x00006e50
        /*01d0*/ 	.word	0x00000007
        /*01d4*/ 	.word	0x00000000
        /*01d8*/ 	.short	0x010a
        /*01da*/ 	.byte	0x3f
	.zero		1


	//   ....[21]....
        /*01dc*/ 	.word	0x00006ee0
        /*01e0*/ 	.word	0x00000005
        /*01e4*/ 	.word	0x00000000
        /*01e8*/ 	.short	0x010a
        /*01ea*/ 	.byte	0x3f
	.zero		1


	//   ....[22]....
        /*01ec*/ 	.word	0x00006f40
        /*01f0*/ 	.word	0x00000003
        /*01f4*/ 	.word	0x00000000
        /*01f8*/ 	.short	0x010a
        /*01fa*/ 	.byte	0x3f
	.zero		1


	//   ....[23]....
        /*01fc*/ 	.word	0x00006f90
        /*0200*/ 	.word	0x00000005
        /*0204*/ 	.word	0x00000000
        /*0208*/ 	.short	0x010a
        /*020a*/ 	.byte	0x3f
	.zero		1


	//   ....[24]....
        /*020c*/ 	.word	0x00007060
        /*0210*/ 	.word	0x00000017
        /*0214*/ 	.word	0x00000020
        /*0218*/ 	.short	0x010a
        /*021a*/ 	.byte	0x3f
	.zero		1


	//   ....[25]....
        /*021c*/ 	.word	0x00007130
        /*0220*/ 	.word	0x00000007
        /*0224*/ 	.word	0x00000000
        /*0228*/ 	.short	0x010a
        /*022a*/ 	.byte	0x3f
	.zero		1


	//   ....[26]....
        /*022c*/ 	.word	0x00007180
        /*0230*/ 	.word	0x00000006
        /*0234*/ 	.word	0x00000000
        /*0238*/ 	.short	0x010a
        /*023a*/ 	.byte	0x3f
	.zero		1


	//   ....[27]....
        /*023c*/ 	.word	0x000071d0
        /*0240*/ 	.word	0x00000007
        /*0244*/ 	.word	0x00000000
        /*0248*/ 	.short	0x010a
        /*024a*/ 	.byte	0x3f
	.zero		1


	//----- nvinfo : EIATTR_NUM_MBARRIERS
	.align		4
.L_35:
        /*024c*/ 	.byte	0x03, 0x38
        /*024e*/ 	.short	0x000a


	//----- nvinfo : EIATTR_EXIT_INSTR_OFFSETS
	.align		4
        /*0250*/ 	.byte	0x04, 0x1c
        /*0252*/ 	.short	(.L_37 - .L_36)


	//   ....[0]....
.L_36:
        /*0254*/ 	.word	0x000009d0


	//   ....[1]....
        /*0258*/ 	.word	0x000011f0


	//   ....[2]....
        /*025c*/ 	.word	0x000059d0


	//   ....[3]....
        /*0260*/ 	.word	0x00005f30


	//   ....[4]....
        /*0264*/ 	.word	0x00006f30


	//----- nvinfo : EIATTR_MAX_THREADS
	.align		4
.L_37:
        /*0268*/ 	.byte	0x04, 0x05
        /*026a*/ 	.short	(.L_39 - .L_38)
.L_38:
        /*026c*/ 	.word	0x00000180
        /*0270*/ 	.word	0x00000001
        /*0274*/ 	.word	0x00000001


	//----- nvinfo : EIATTR_CRS_STACK_SIZE
	.align		4
.L_39:
        /*0278*/ 	.byte	0x04, 0x1e
        /*027a*/ 	.short	(.L_41 - .L_40)
.L_40:
        /*027c*/ 	.word	0x00000000


	//----- nvinfo : EIATTR_CBANK_PARAM_SIZE
	.align		4
.L_41:
        /*0280*/ 	.byte	0x03, 0x19
        /*0282*/ 	.short	0x0470


	//----- nvinfo : EIATTR_PARAM_CBANK
	.align		4
        /*0284*/ 	.byte	0x04, 0x0a
        /*0286*/ 	.short	(.L_43 - .L_42)
	.align		4
.L_42:
        /*0288*/ 	.word	index@(.nv.constant0._ZN7cutlass13device_kernelINS_4gemm6kernel13GemmUniversalIN4cute5tupleIJiiiiEEENS1_10collective13CollectiveMmaINS1_34MainloopSm90TmaGmmaWarpSpecializedILi4ENS5_IJNS4_1CILi2EEENSA_ILi1EEESC_EEENS1_35KernelTmaWarpSpecializedCooperativeEEENS5_IJNSA_ILi128EEESG_SG_EEEaNS5_IJlSC_lEEEaSI_NS4_8TiledMMAINS4_8MMA_AtomIJNS4_4SM904GMMA27MMA_64x128x32_S32S8S8_SS_TNEEEENS4_6LayoutISD_NS5_IJSC_NSA_ILi0EEESQ_EEEEENS5_IJNS4_10UnderscoreEST_ST_EEEEENS4_13SM90_TMA_LOADENS4_14ComposedLayoutINS4_7SwizzleILi3ELi4ELi3EEENS4_18smem_ptr_flag_bitsILi8EEENSP_INS5_IJNSA_ILi8EEESG_EEENS5_IJSG_SC_EEEEEEEvNS4_8identityENS4_23SM90_TMA_LOAD_MULTICASTES16_vS17_EENS_8epilogue10collective6detail29Sm90TmaWarpSpecializedAdapterINS1B_15DefaultEpilogueIaSI_SI_NS1A_6thread17LinearCombinationIaLi1EiiLNS1F_9ScaleType4KindE0ELNS_15FloatRoundStyleE2EaEENS1_15EpilogueDefaultEEEEEvvEEEEvNT_6ParamsE)
        /*028c*/ 	.short	0x0210
        /*028e*/ 	.short	0x0470


	//----- nvinfo : EIATTR_SW_WAR
	.align		4
.L_43:
        /*0290*/ 	.byte	0x04, 0x36
        /*0292*/ 	.short	(.L_45 - .L_44)
.L_44:
        /*0294*/ 	.word	0x00000008
.L_45:


//--------------------- .nv.callgraph             --------------------------
	.section	.nv.callgraph,"",@"SHT_CUDA_CALLGRAPH"
	.align	4
	.sectionentsize	8
	.align		4
        /*0000*/ 	.word	0x00000000
	.align		4
        /*0004*/ 	.word	0xffffffff
	.align		4
        /*0008*/ 	.word	index@(_ZN7cutlass13device_kernelINS_4gemm6kernel13GemmUniversalIN4cute5tupleIJiiiiEEENS1_10collective13CollectiveMmaINS1_34MainloopSm90TmaGmmaWarpSpecializedILi4ENS5_IJNS4_1CILi2EEENSA_ILi1EEESC_EEENS1_35KernelTmaWarpSpecializedCooperativeEEENS5_IJNSA_ILi128EEESG_SG_EEEaNS5_IJlSC_lEEEaSI_NS4_8TiledMMAINS4_8MMA_AtomIJNS4_4SM904GMMA27MMA_64x128x32_S32S8S8_SS_TNEEEENS4_6LayoutISD_NS5_IJSC_NSA_ILi0EEESQ_EEEEENS5_IJNS4_10UnderscoreEST_ST_EEEEENS4_13SM90_TMA_LOADENS4_14ComposedLayoutINS4_7SwizzleILi3ELi4ELi3EEENS4_18smem_ptr_flag_bitsILi8EEENSP_INS5_IJNSA_ILi8EEESG_EEENS5_IJSG_SC_EEEEEEEvNS4_8identityENS4_23SM90_TMA_LOAD_MULTICASTES16_vS17_EENS_8epilogue10collective6detail29Sm90TmaWarpSpecializedAdapterINS1B_15DefaultEpilogueIaSI_SI_NS1A_6thread17LinearCombinationIaLi1EiiLNS1F_9ScaleType4KindE0ELNS_15FloatRoundStyleE2EaEENS1_15EpilogueDefaultEEEEEvvEEEEvNT_6ParamsE)
	.align		4
        /*000c*/ 	.word	index@(__assertfail)
	.align		4
        /*0010*/ 	.word	0x00000000
	.align		4
        /*0014*/ 	.word	0xfffffffe
	.align		4
        /*0018*/ 	.word	0x00000000
	.align		4
        /*001c*/ 	.word	0xfffffffd
	.align		4
        /*0020*/ 	.word	0x00000000
	.align		4
        /*0024*/ 	.word	0xfffffffc


//--------------------- .nv.constant4             --------------------------
	.section	.nv.constant4,"a",@progbits
	.align	8
	.align		8
.nv.constant4:
        /*0000*/ 	.dword	__assertfail
	.align		8
        /*0008*/ 	.dword	__unnamed_1
	.align		8
        /*0010*/ 	.dword	_ZN39_INTERNAL_262c10b8_4_k_cu_6b2eaec4_51764cuda3std3__45__cpo5beginE
	.align		8
        /*0018*/ 	.dword	_ZN39_INTERNAL_262c10b8_4_k_cu_6b2eaec4_51764cuda3std3__45__cpo3endE
	.align		8
        /*0020*/ 	.dword	_ZN39_INTERNAL_262c10b8_4_k_cu_6b2eaec4_51764cuda3std3__45__cpo6cbeginE
	.align		8
        /*0028*/ 	.dword	_ZN39_INTERNAL_262c10b8_4_k_cu_6b2eaec4_51764cuda3std3__45__cpo4cendE
	.align		8
        /*0030*/ 	.dword	_ZN39_INTERNAL_262c10b8_4_k_cu_6b2eaec4_51764cuda3std3__441_GLOBAL__N__262c10b8_4_k_cu_6b2eaec4_51766ignoreE
	.align		8
        /*0038*/ 	.dword	_ZN39_INTERNAL_262c10b8_4_k_cu_6b2eaec4_51764cuda3std3__419piecewise_constructE
	.align		8
        /*0040*/ 	.dword	_ZN39_INTERNAL_262c10b8_4_k_cu_6b2eaec4_51764cuda3std3__48in_placeE
	.align		8
        /*0048*/ 	.dword	_ZN39_INTERNAL_262c10b8_4_k_cu_6b2eaec4_51764cuda3std6ranges3__45__cpo4swapE
	.align		8
        /*0050*/ 	.dword	_ZN39_INTERNAL_262c10b8_4_k_cu_6b2eaec4_51764cuda3std6ranges3__45__cpo9iter_moveE
	.align		8
        /*0058*/ 	.dword	_ZN39_INTERNAL_262c10b8_4_k_cu_6b2eaec4_51764cute7productE
	.align		8
        /*0060*/ 	.dword	_ZN39_INTERNAL_262c10b8_4_k_cu_6b2eaec4_51764cute1_E
	.align		8
        /*0068*/ 	.dword	$str$22
	.align		8
        /*0070*/ 	.dword	$str$23


//--------------------- .text._ZN7cutlass13device_kernelINS_4gemm6kernel13GemmUniversalIN4cute5tupleIJiiiiEEENS1_10collective13CollectiveMmaINS1_34MainloopSm90TmaGmmaWarpSpecializedILi4ENS5_IJNS4_1CILi2EEENSA_ILi1EEESC_EEENS1_35KernelTmaWarpSpecializedCooperativeEEENS5_IJNSA_ILi128EEESG_SG_EEEaNS5_IJlSC_lEEEaSI_NS4_8TiledMMAINS4_8MMA_AtomIJNS4_4SM904GMMA27MMA_64x128x32_S32S8S8_SS_TNEEEENS4_6LayoutISD_NS5_IJSC_NSA_ILi0EEESQ_EEEEENS5_IJNS4_10UnderscoreEST_ST_EEEEENS4_13SM90_TMA_LOADENS4_14ComposedLayoutINS4_7SwizzleILi3ELi4ELi3EEENS4_18smem_ptr_flag_bitsILi8EEENSP_INS5_IJNSA_ILi8EEESG_EEENS5_IJSG_SC_EEEEEEEvNS4_8identityENS4_23SM90_TMA_LOAD_MULTICASTES16_vS17_EENS_8epilogue10collective6detail29Sm90TmaWarpSpecializedAdapterINS1B_15DefaultEpilogueIaSI_SI_NS1A_6thread17LinearCombinationIaLi1EiiLNS1F_9ScaleType4KindE0ELNS_15FloatRoundStyleE2EaEENS1_15EpilogueDefaultEEEEEvvEEEEvNT_6ParamsE --------------------------
	.section	.text._ZN7cutlass13device_kernelINS_4gemm6kernel13GemmUniversalIN4cute5tupleIJiiiiEEENS1_10collective13CollectiveMmaINS1_34MainloopSm90TmaGmmaWarpSpecializedILi4ENS5_IJNS4_1CILi2EEENSA_ILi1EEESC_EEENS1_35KernelTmaWarpSpecializedCooperativeEEENS5_IJNSA_ILi128EEESG_SG_EEEaNS5_IJlSC_lEEEaSI_NS4_8TiledMMAINS4_8MMA_AtomIJNS4_4SM904GMMA27MMA_64x128x32_S32S8S8_SS_TNEEEENS4_6LayoutISD_NS5_IJSC_NSA_ILi0EEESQ_EEEEENS5_IJNS4_10UnderscoreEST_ST_EEEEENS4_13SM90_TMA_LOADENS4_14ComposedLayoutINS4_7SwizzleILi3ELi4ELi3EEENS4_18smem_ptr_flag_bitsILi8EEENSP_INS5_IJNSA_ILi8EEESG_EEENS5_IJSG_SC_EEEEEEEvNS4_8identityENS4_23SM90_TMA_LOAD_MULTICASTES16_vS17_EENS_8epilogue10collective6detail29Sm90TmaWarpSpecializedAdapterINS1B_15DefaultEpilogueIaSI_SI_NS1A_6thread17LinearCombinationIaLi1EiiLNS1F_9ScaleType4KindE0ELNS_15FloatRoundStyleE2EaEENS1_15EpilogueDefaultEEEEEvvEEEEvNT_6ParamsE,"ax",@progbits
	.align	128
.text._ZN7cutlass13device_kernelINS_4gemm6kernel13GemmUniversalIN4cute5tupleIJiiiiEEENS1_10collective13CollectiveMmaINS1_34MainloopSm90TmaGmmaWarpSpecializedILi4ENS5_IJNS4_1CILi2EEENSA_ILi1EEESC_EEENS1_35KernelTmaWarpSpecializedCooperativeEEENS5_IJNSA_ILi128EEESG_SG_EEEaNS5_IJlSC_lEEEaSI_NS4_8TiledMMAINS4_8MMA_AtomIJNS4_4SM904GMMA27MMA_64x128x32_S32S8S8_SS_TNEEEENS4_6LayoutISD_NS5_IJSC_NSA_ILi0EEESQ_EEEEENS5_IJNS4_10UnderscoreEST_ST_EEEEENS4_13SM90_TMA_LOADENS4_14ComposedLayoutINS4_7SwizzleILi3ELi4ELi3EEENS4_18smem_ptr_flag_bitsILi8EEENSP_INS5_IJNSA_ILi8EEESG_EEENS5_IJSG_SC_EEEEEEEvNS4_8identityENS4_23SM90_TMA_LOAD_MULTICASTES16_vS17_EENS_8epilogue10collective6detail29Sm90TmaWarpSpecializedAdapterINS1B_15DefaultEpilogueIaSI_SI_NS1A_6thread17LinearCombinationIaLi1EiiLNS1F_9ScaleType4KindE0ELNS_15FloatRoundStyleE2EaEENS1_15EpilogueDefaultEEEEEvvEEEEvNT_6ParamsE:
        .type           _ZN7cutlass13device_kernelINS_4gemm6kernel13GemmUniversalIN4cute5tupleIJiiiiEEENS1_10collective13CollectiveMmaINS1_34MainloopSm90TmaGmmaWarpSpecializedILi4ENS5_IJNS4_1CILi2EEENSA_ILi1EEESC_EEENS1_35KernelTmaWarpSpecializedCooperativeEEENS5_IJNSA_ILi128EEESG_SG_EEEaNS5_IJlSC_lEEEaSI_NS4_8TiledMMAINS4_8MMA_AtomIJNS4_4SM904GMMA27MMA_64x128x32_S32S8S8_SS_TNEEEENS4_6LayoutISD_NS5_IJSC_NSA_ILi0EEESQ_EEEEENS5_IJNS4_10UnderscoreEST_ST_EEEEENS4_13SM90_TMA_LOADENS4_14ComposedLayoutINS4_7SwizzleILi3ELi4ELi3EEENS4_18smem_ptr_flag_bitsILi8EEENSP_INS5_IJNSA_ILi8EEESG_EEENS5_IJSG_SC_EEEEEEEvNS4_8identityENS4_23SM90_TMA_LOAD_MULTICASTES16_vS17_EENS_8epilogue10collective6detail29Sm90TmaWarpSpecializedAdapterINS1B_15DefaultEpilogueIaSI_SI_NS1A_6thread17LinearCombinationIaLi1EiiLNS1F_9ScaleType4KindE0ELNS_15FloatRoundStyleE2EaEENS1_15EpilogueDefaultEEEEEvvEEEEvNT_6ParamsE,@function
        .size           _ZN7cutlass13device_kernelINS_4gemm6kernel13GemmUniversalIN4cute5tupleIJiiiiEEENS1_10collective13CollectiveMmaINS1_34MainloopSm90TmaGmmaWarpSpecializedILi4ENS5_IJNS4_1CILi2EEENSA_ILi1EEESC_EEENS1_35KernelTmaWarpSpecializedCooperativeEEENS5_IJNSA_ILi128EEESG_SG_EEEaNS5_IJlSC_lEEEaSI_NS4_8TiledMMAINS4_8MMA_AtomIJNS4_4SM904GMMA27MMA_64x128x32_S32S8S8_SS_TNEEEENS4_6LayoutISD_NS5_IJSC_NSA_ILi0EEESQ_EEEEENS5_IJNS4_10UnderscoreEST_ST_EEEEENS4_13SM90_TMA_LOADENS4_14ComposedLayoutINS4_7SwizzleILi3ELi4ELi3EEENS4_18smem_ptr_flag_bitsILi8EEENSP_INS5_IJNSA_ILi8EEESG_EEENS5_IJSG_SC_EEEEEEEvNS4_8identityENS4_23SM90_TMA_LOAD_MULTICASTES16_vS17_EENS_8epilogue10collective6detail29Sm90TmaWarpSpecializedAdapterINS1B_15DefaultEpilogueIaSI_SI_NS1A_6thread17LinearCombinationIaLi1EiiLNS1F_9ScaleType4KindE0ELNS_15FloatRoundStyleE2EaEENS1_15EpilogueDefaultEEEEEvvEEEEvNT_6ParamsE,(.L_x_201 - _ZN7cutlass13device_kernelINS_4gemm6kernel13GemmUniversalIN4cute5tupleIJiiiiEEENS1_10collective13CollectiveMmaINS1_34MainloopSm90TmaGmmaWarpSpecializedILi4ENS5_IJNS4_1CILi2EEENSA_ILi1EEESC_EEENS1_35KernelTmaWarpSpecializedCooperativeEEENS5_IJNSA_ILi128EEESG_SG_EEEaNS5_IJlSC_lEEEaSI_NS4_8TiledMMAINS4_8MMA_AtomIJNS4_4SM904GMMA27MMA_64x128x32_S32S8S8_SS_TNEEEENS4_6LayoutISD_NS5_IJSC_NSA_ILi0EEESQ_EEEEENS5_IJNS4_10UnderscoreEST_ST_EEEEENS4_13SM90_TMA_LOADENS4_14ComposedLayoutINS4_7SwizzleILi3ELi4ELi3EEENS4_18smem_ptr_flag_bitsILi8EEENSP_INS5_IJNSA_ILi8EEESG_EEENS5_IJSG_SC_EEEEEEEvNS4_8identityENS4_23SM90_TMA_LOAD_MULTICASTES16_vS17_EENS_8epilogue10collective6detail29Sm90TmaWarpSpecializedAdapterINS1B_15DefaultEpilogueIaSI_SI_NS1A_6thread17LinearCombinationIaLi1EiiLNS1F_9ScaleType4KindE0ELNS_15FloatRoundStyleE2EaEENS1_15EpilogueDefaultEEEEEvvEEEEvNT_6ParamsE)
        .other          _ZN7cutlass13device_kernelINS_4gemm6kernel13GemmUniversalIN4cute5tupleIJiiiiEEENS1_10collective13CollectiveMmaINS1_34MainloopSm90TmaGmmaWarpSpecializedILi4ENS5_IJNS4_1CILi2EEENSA_ILi1EEESC_EEENS1_35KernelTmaWarpSpecializedCooperativeEEENS5_IJNSA_ILi128EEESG_SG_EEEaNS5_IJlSC_lEEEaSI_NS4_8TiledMMAINS4_8MMA_AtomIJNS4_4SM904GMMA27MMA_64x128x32_S32S8S8_SS_TNEEEENS4_6LayoutISD_NS5_IJSC_NSA_ILi0EEESQ_EEEEENS5_IJNS4_10UnderscoreEST_ST_EEEEENS4_13SM90_TMA_LOADENS4_14ComposedLayoutINS4_7SwizzleILi3ELi4ELi3EEENS4_18smem_ptr_flag_bitsILi8EEENSP_INS5_IJNSA_ILi8EEESG_EEENS5_IJSG_SC_EEEEEEEvNS4_8identityENS4_23SM90_TMA_LOAD_MULTICASTES16_vS17_EENS_8epilogue10collective6detail29Sm90TmaWarpSpecializedAdapterINS1B_15DefaultEpilogueIaSI_SI_NS1A_6thread17LinearCombinationIaLi1EiiLNS1F_9ScaleType4KindE0ELNS_15FloatRoundStyleE2EaEENS1_15EpilogueDefaultEEEEEvvEEEEvNT_6ParamsE,@"STO_CUDA_ENTRY STV_DEFAULT"
_ZN7cutlass13device_kernelINS_4gemm6kernel13GemmUniversalIN4cute5tupleIJiiiiEEENS1_10collective13CollectiveMmaINS1_34MainloopSm90TmaGmmaWarpSpecializedILi4ENS5_IJNS4_1CILi2EEENSA_ILi1EEESC_EEENS1_35KernelTmaWarpSpecializedCooperativeEEENS5_IJNSA_ILi128EEESG_SG_EEEaNS5_IJlSC_lEEEaSI_NS4_8TiledMMAINS4_8MMA_AtomIJNS4_4SM904GMMA27MMA_64x128x32_S32S8S8_SS_TNEEEENS4_6LayoutISD_NS5_IJSC_NSA_ILi0EEESQ_EEEEENS5_IJNS4_10UnderscoreEST_ST_EEEEENS4_13SM90_TMA_LOADENS4_14ComposedLayoutINS4_7SwizzleILi3ELi4ELi3EEENS4_18smem_ptr_flag_bitsILi8EEENSP_INS5_IJNSA_ILi8EEESG_EEENS5_IJSG_SC_EEEEEEEvNS4_8identityENS4_23SM90_TMA_LOAD_MULTICASTES16_vS17_EENS_8epilogue10collective6detail29Sm90TmaWarpSpecializedAdapterINS1B_15DefaultEpilogueIaSI_SI_NS1A_6thread17LinearCombinationIaLi1EiiLNS1F_9ScaleType4KindE0ELNS_15FloatRoundStyleE2EaEENS1_15EpilogueDefaultEEEEEvvEEEEvNT_6ParamsE:
[----:B------:R-:W0:Y:S01]  /*0000*/  LDC R1, c[0x0][0x28] ;  /* 0x00000a00ff017b82 */ /* 0x000e220000000800 */
[----:B------:R-:W1:Y:S01]  /*0010*/  S2R R94, SR_TID.X ;  /* 0x00000000005e7919 */ /* 0x000e620000002100 */
[----:B------:R-:W-:Y:S01]  /*0020*/  ELECT P0, URZ, PT ;  /* 0x00000000003f782f */ /* 0x000fe20003800000 */
[----:B------:R-:W-:Y:S01]  /*0030*/  BSSY B0, `(.L_x_0) ;  /* 0x000000f000007945 */ /* 0x000fe20003800000 */
[--C-:B-1----:R-:W-:Y:S02]  /*0040*/  SHF.R.U32.HI R0, RZ, 0x5, R94.reuse ;  /* 0x00000005ff007819 */ /* 0x102fe4000001165e */
[----:B------:R-:W-:-:S03]  /*0050*/  SHF.R.U32.HI R6, RZ, 0x7, R94 ;  /* 0x00000007ff067819 */ /* 0x000fc6000001165e */
[----:B------:R-:W1:Y:S04]  /*0060*/  SHFL.IDX PT, R3, R0, RZ, 0x1f ;  /* 0x00001fff00037589 */ /* 0x000e6800000e0000 */
[----:B------:R2:W3:Y:S01]  /*0070*/  SHFL.IDX PT, R2, R6, RZ, 0x1f ;  /* 0x00001fff06027589 */ /* 0x0004e200000e0000 */
[----:B-1----:R-:W-:-:S13]  /*0080*/  ISETP.NE.OR P0, PT, R3, RZ, !P0 ;  /* 0x000000ff0300720c */ /* 0x002fda0004705670 */
[----:B0-23--:R-:W-:Y:S05]  /*0090*/  @P0 BRA `(.L_x_1) ;  /* 0x0000000000200947 */ /* 0x00dfea0003800000 */
[----:B------:R-:W-:Y:S02]  /*00a0*/  ULDC.64 UR4, c[0x0][0x198] ;  /* 0x0000660000047ab9 */ /* 0x000fe40000000a00 */
[----:B------:R-:W-:Y:S02]  /*00b0*/  UIADD3 UR6, UP0, UR4, 0xf0, URZ ;  /* 0x000000f004067890 */ /* 0x000fe4000ff1e03f */
[----:B------:R-:W-:Y:S02]  /*00c0*/  UIADD3 UR4, UP1, UR4, 0x1f0, URZ ;  /* 0x000001f004047890 */ /* 0x000fe4000ff3e03f */
[----:B------:R-:W-:Y:S02]  /*00d0*/  UIADD3.X UR7, URZ, UR5, URZ, UP0, !UPT ;  /* 0x000000053f077290 */ /* 0x000fe400087fe43f */
[----:B------:R-:W-:-:S07]  /*00e0*/  UIADD3.X UR5, URZ, UR5, URZ, UP1, !UPT ;  /* 0x000000053f057290 */ /* 0x000fce0008ffe43f */
[----:B------:R0:W-:Y:S02]  /*00f0*/  UTMACCTL.PF [UR6] ;  /* 0x00000000060079b9 */ /* 0x0001e40008040000 */
[----:B------:R0:W-:Y:S02]  /*0100*/  UTMACCTL.PF [UR4] ;  /* 0x00000000040079b9 */ /* 0x0001e40008040000 */
[----:B0-----:R-:W-:Y:S01]  /*0110*/  NOP ;  /* 0x0000000000007918 */ /* 0x001fe20000000000 */
.L_x_1:
[----:B------:R-:W-:Y:S05]  /*0120*/  BSYNC B0 ;  /* 0x0000000000007941 */ /* 0x000fea0003800000 */
.L_x_0:
[----:B------:R-:W0:Y:S02]  /*0130*/  SHFL.IDX PT, R5, R0, RZ, 0x1f ;  /* 0x00001fff00057589 */ /* 0x000e2400000e0000 */
[----:B0-----:R-:W-:-:S13]  /*0140*/  ISETP.NE.AND P0, PT, R5, RZ, PT ;  /* 0x000000ff0500720c */ /* 0x001fda0003f05270 */
[----:B------:R-:W-:Y:S05]  /*0150*/  @P0 BRA `(.L_x_2) ;  /* 0x0000000000580947 */ /* 0x000fea0003800000 */
[----:B------:R-:W0:Y:S01]  /*0160*/  S2UR UR8, SR_CgaCtaId ;  /* 0x00000000000879c3 */ /* 0x000e220000008800 */
[----:B------:R-:W-:Y:S01]  /*0170*/  UMOV UR4, 0x400 ;  /* 0x0000040000047882 */ /* 0x000fe20000000000 */
[----:B------:R-:W-:Y:S01]  /*0180*/  UMOV UR5, 0x1 ;  /* 0x0000000100057882 */ /* 0x000fe20000000000 */
[----:B------:R-:W-:Y:S01]  /*0190*/  UMOV UR6, 0x4 ;  /* 0x0000000400067882 */ /* 0x000fe20000000000 */
[----:B------:R-:W-:Y:S01]  /*01a0*/  ELECT P0, URZ, PT ;  /* 0x00000000003f782f */ /* 0x000fe20003800000 */
[----:B------:R-:W-:-:S04]  /*01b0*/  UIADD3 UR6, -UR6, 0x100000, URZ ;  /* 0x0010000006067890 */ /* 0x000fc8000fffe13f */
[----:B------:R-:W-:Y:S02]  /*01c0*/  USHF.L.U32 UR7, UR6, 0xb, URZ ;  /* 0x0000000b06077899 */ /* 0x000fe4000800063f */
[----:B------:R-:W-:Y:S02]  /*01d0*/  USHF.L.U32 UR6, UR6, 0x1, URZ ;  /* 0x0000000106067899 */ /* 0x000fe4000800063f */
[----:B0-----:R-:W-:Y:S02]  /*01e0*/  ULEA UR8, UR8, UR4, 0x18 ;  /* 0x0000000408087291 */ /* 0x001fe4000f8ec03f */
[----:B------:R-:W-:-:S04]  /*01f0*/  UIADD3 UR4, -UR5, 0x100000, URZ ;  /* 0x0010000005047890 */ /* 0x000fc8000fffe13f */
[----:B------:R-:W-:Y:S02]  /*0200*/  USHF.L.U32 UR5, UR4, 0xb, URZ ;  /* 0x0000000b04057899 */ /* 0x000fe4000800063f */
[----:B------:R-:W-:Y:S01]  /*0210*/  USHF.L.U32 UR4, UR4, 0x1, URZ ;  /* 0x0000000104047899 */ /* 0x000fe2000800063f */
[----:B------:R-:W0:Y:S11]  /*0220*/  FENCE.VIEW.ASYNC.S ;  /* 0x00000000000073c6 */ /* 0x000e360000000000 */
[----:B0-----:R0:W1:Y:S01]  /*0230*/  SYNCS.EXCH.64 URZ, [UR8], UR4 ;  /* 0x00000004083f75b2 */ /* 0x0010620008000100 */
[----:B------:R0:W2:Y:S01]  /*0240*/  SYNCS.EXCH.64 URZ, [UR8+0x20], UR6 ;  /* 0x00002006083f75b2 */ /* 0x0000a20008000100 */
[----:B------:R0:W3:Y:S01]  /*0250*/  SYNCS.EXCH.64 URZ, [UR8+0x8], UR4 ;  /* 0x00000804083f75b2 */ /* 0x0000e20008000100 */
[----:B------:R0:W4:Y:S01]  /*0260*/  SYNCS.EXCH.64 URZ, [UR8+0x28], UR6 ;  /* 0x00002806083f75b2 */ /* 0x0001220008000100 */
[----:B------:R0:W0:Y:S01]  /*0270*/  SYNCS.EXCH.64 URZ, [UR8+0x10], UR4 ;  /* 0x00001004083f75b2 */ /* 0x0000220008000100 */
[----:B------:R0:W0:Y:S01]  /*0280*/  SYNCS.EXCH.64 URZ, [UR8+0x30], UR6 ;  /* 0x00003006083f75b2 */ /* 0x0000220008000100 */
[----:B------:R0:W0:Y:S01]  /*0290*/  SYNCS.EXCH.64 URZ, [UR8+0x18], UR4 ;  /* 0x00001804083f75b2 */ /* 0x0000220008000100 */
[----:B------:R0:W0:Y:S01]  /*02a0*/  SYNCS.EXCH.64 URZ, [UR8+0x38], UR6 ;  /* 0x00003806083f75b2 */ /* 0x0000220008000100 */
[----:B------:R-:W-:Y:S01]  /*02b0*/  NOP ;  /* 0x0000000000007918 */ /* 0x000fe20000000000 */
.L_x_2:
[----:B------:R-:W-:Y:S01]  /*02c0*/  SHF.R.S32.HI R7, RZ, 0x1f, R94 ;  /* 0x0000001fff077819 */ /* 0x000fe2000001145e */
[----:B------:R-:W5:Y:S01]  /*02d0*/  SHFL.IDX PT, R0, R0, RZ, 0x1f ;  /* 0x00001fff00007589 */ /* 0x000f6200000e0000 */
[----:B0-----:R-:W0:Y:S01]  /*02e0*/  S2UR UR8, SR_CTAID.X ;  /* 0x00000000000879c3 */ /* 0x001e220000002500 */
[----:B------:R-:W-:Y:S02]  /*02f0*/  ELECT P0, URZ, PT ;  /* 0x00000000003f782f */ /* 0x000fe40003800000 */
[----:B------:R-:W-:Y:S01]  /*0300*/  LEA.HI R7, R7, R94, RZ, 0x7 ;  /* 0x0000005e07077211 */ /* 0x000fe200078f38ff */
[----:B------:R-:W1:Y:S01]  /*0310*/  S2R R4, SR_CTAID.Y ;  /* 0x0000000000047919 */ /* 0x000e620000002600 */
[----:B------:R-:W-:Y:S01]  /*0320*/  SHF.R.S32.HI R10, RZ, 0x1f, R5 ;  /* 0x0000001fff0a7819 */ /* 0x000fe20000011405 */
[----:B------:R-:W-:Y:S01]  /*0330*/  ULDC UR4, c[0x0][0x150] ;  /* 0x0000540000047ab9 */ /* 0x000fe20000000800 */
[----:B------:R-:W-:Y:S01]  /*0340*/  LOP3.LUT R7, R7, 0xffffff80, RZ, 0xc0, !PT ;  /* 0xffffff8007077812 */ /* 0x000fe200078ec0ff */
[----:B------:R-:W-:Y:S01]  /*0350*/  NOP ;  /* 0x0000000000007918 */ /* 0x000fe20000000000 */
[----:B------:R-:W-:Y:S01]  /*0360*/  LEA.HI R10, R10, R5, RZ, 0x2 ;  /* 0x000000050a0a7211 */ /* 0x000fe200078f10ff */
[----:B------:R-:W2:Y:S01]  /*0370*/  LDC R12, c[0x0][0x144] ;  /* 0x00005100ff0c7b82 */ /* 0x000ea20000000800 */
[----:B------:R-:W-:Y:S01]  /*0380*/  NOP ;  /* 0x0000000000007918 */ /* 0x000fe20000000000 */
[----:B------:R-:W-:Y:S01]  /*0390*/  IMAD.IADD R8, R94, 0x1, -R7 ;  /* 0x000000015e087824 */ /* 0x000fe200078e0a07 */
[----:B------:R-:W-:Y:S01]  /*03a0*/  LOP3.LUT R10, R10, 0x3ffffffc, RZ, 0xc0, !PT ;  /* 0x3ffffffc0a0a7812 */ /* 0x000fe200078ec0ff */
[----:B------:R-:W-:Y:S01]  /*03b0*/  IMAD.MOV.U32 R22, RZ, RZ, 0x1 ;  /* 0x00000001ff167424 */ /* 0x000fe200078e00ff */
[----:B------:R-:W-:-:S02]  /*03c0*/  ISETP.NE.AND P3, PT, R2, RZ, PT ;  /* 0x000000ff0200720c */ /* 0x000fc40003f65270 */
[----:B------:R-:W-:Y:S01]  /*03d0*/  SHF.R.S32.HI R7, RZ, 0x1f, R8 ;  /* 0x0000001fff077819 */ /* 0x000fe20000011408 */
[----:B------:R-:W-:Y:S01]  /*03e0*/  IMAD.IADD R10, R5, 0x1, -R10 ;  /* 0x00000001050a7824 */ /* 0x000fe200078e0a0a */
[----:B------:R-:W3:Y:S02]  /*03f0*/  LDC R14, c[0x0][0x140] ;  /* 0x00005000ff0e7b82 */ /* 0x000ee40000000800 */
[----:B------:R-:W-:Y:S02]  /*0400*/  LEA.HI R7, R7, R8, RZ, 0x3 ;  /* 0x0000000807077211 */ /* 0x000fe400078f18ff */
[----:B-----5:R-:W-:Y:S02]  /*0410*/  ISETP.NE.OR P0, PT, R0, RZ, !P0 ;  /* 0x000000ff0000720c */ /* 0x020fe40004705670 */
[----:B------:R-:W-:Y:S02]  /*0420*/  SHF.R.S32.HI R0, RZ, 0x3, R7 ;  /* 0x00000003ff007819 */ /* 0x000fe40000011407 */
[----:B0-----:R-:W-:-:S02]  /*0430*/  I2FP.F32.U32 R9, UR8 ;  /* 0x0000000800097c45 */ /* 0x001fc40008201000 */
[----:B------:R-:W-:-:S03]  /*0440*/  SHF.R.S32.HI R7, RZ, 0x1f, R7 ;  /* 0x0000001fff077819 */ /* 0x000fc60000011407 */
[----:B------:R-:W-:Y:S01]  /*0450*/  FMUL R11, R9, UR4 ;  /* 0x00000004090b7c20 */ /* 0x000fe20008400000 */
[----:B------:R-:W-:Y:S01]  /*0460*/  LEA.HI R7, R7, R0, RZ, 0x2 ;  /* 0x0000000007077211 */ /* 0x000fe200078f10ff */
[----:B------:R-:W-:Y:S01]  /*0470*/  ULDC UR4, c[0x0][0x154] ;  /* 0x0000550000047ab9 */ /* 0x000fe20000000800 */
[----:B-1----:R-:W-:Y:S01]  /*0480*/  I2FP.F32.U32 R13, R4 ;  /* 0x00000004000d7245 */ /* 0x002fe20000201000 */
[----:B------:R-:W-:Y:S01]  /*0490*/  VOTEU.ALL UP0, P0 ;  /* 0x00000000003f7886 */ /* 0x000fe20000000000 */
[----:B------:R-:W-:Y:S01]  /*04a0*/  LOP3.LUT R7, R7, 0xfffffffc, RZ, 0xc0, !PT ;  /* 0xfffffffc07077812 */ /* 0x000fe200078ec0ff */
[----:B------:R-:W0:Y:S01]  /*04b0*/  F2I.U32.TRUNC.NTZ R11, R11 ;  /* 0x0000000b000b7305 */ /* 0x000e22000020f000 */
[----:B------:R-:W1:Y:S01]  /*04c0*/  LDC R9, c[0x0][0x148] ;  /* 0x00005200ff097b82 */ /* 0x000e620000000800 */
[----:B------:R-:W-:Y:S01]  /*04d0*/  FMUL R13, R13, UR4 ;  /* 0x000000040d0d7c20 */ /* 0x000fe20008400000 */
[----:B------:R-:W-:Y:S01]  /*04e0*/  UMOV UR4, 0x20 ;  /* 0x0000002000047882 */ /* 0x000fe20000000000 */
[----:B------:R-:W-:Y:S01]  /*04f0*/  IMAD.IADD R7, R0, 0x1, -R7 ;  /* 0x0000000100077824 */ /* 0x000fe200078e0a07 */
[----:B------:R-:W-:Y:S01]  /*0500*/  SHF.R.S32.HI R0, RZ, 0x1f, R3 ;  /* 0x0000001fff007819 */ /* 0x000fe20000011403 */
[----:B------:R-:W-:Y:S01]  /*0510*/  @!UP0 UMOV UR6, 0x400 ;  /* 0x0000040000068882 */ /* 0x000fe20000000000 */
[----:B------:R-:W-:-:S04]  /*0520*/  @!UP0 UIADD3 UR4, -UR4, 0x100000, URZ ;  /* 0x0010000004048890 */ /* 0x000fc8000fffe13f */
[----:B------:R-:W-:Y:S02]  /*0530*/  @!UP0 USHF.L.U32 UR5, UR4, 0xb, URZ ;  /* 0x0000000b04058899 */ /* 0x000fe4000800063f */
[----:B------:R-:W-:Y:S01]  /*0540*/  @!UP0 USHF.L.U32 UR4, UR4, 0x1, URZ ;  /* 0x0000000104048899 */ /* 0x000fe2000800063f */
[----:B------:R-:W-:Y:S01]  /*0550*/  IMAD R10, R10, 0x4, R7 ;  /* 0x000000040a0a7824 */ /* 0x000fe200078e0207 */
[----:B------:R-:W5:Y:S01]  /*0560*/  @!UP0 S2UR UR7, SR_CgaCtaId ;  /* 0x00000000000789c3 */ /* 0x000f620000008800 */
[----:B------:R-:W4:Y:S01]  /*0570*/  F2I.U32.TRUNC.NTZ R13, R13 ;  /* 0x0000000d000d7305 */ /* 0x000f22000020f000 */
[----:B------:R-:W-:Y:S01]  /*0580*/  LEA.HI R0, R0, R3, RZ, 0x2 ;  /* 0x0000000300007211 */ /* 0x000fe200078f10ff */
[C---:B------:R-:W-:Y:S01]  /*0590*/  IMAD.SHL.U32 R19, R10.reuse, 0x4, RZ ;  /* 0x000000040a137824 */ /* 0x040fe200078e00ff */
[----:B------:R-:W-:Y:S01]  /*05a0*/  LEA.HI R7, R10, R10, RZ, 0x1 ;  /* 0x0000000a0a077211 */ /* 0x000fe200078f08ff */
[----:B------:R-:W-:Y:S01]  /*05b0*/  VOTEU.ALL UP1, P0 ;  /* 0x00000000003f7886 */ /* 0x000fe20000020000 */
[----:B0-----:R-:W-:Y:S01]  /*05c0*/  IMAD.MOV R15, RZ, RZ, -R11 ;  /* 0x000000ffff0f7224 */ /* 0x001fe200078e0a0b */
[----:B------:R-:W-:-:S02]  /*05d0*/  LOP3.LUT R0, R0, 0xfffffffc, RZ, 0xc0, !PT ;  /* 0xfffffffc00007812 */ /* 0x000fc400078ec0ff */
[----:B------:R-:W-:Y:S01]  /*05e0*/  LOP3.LUT R11, R7, 0xfffffffe, RZ, 0xc0, !PT ;  /* 0xfffffffe070b7812 */ /* 0x000fe200078ec0ff */
[----:B--2---:R-:W-:Y:S01]  /*05f0*/  IMAD R7, R12, R15, UR8 ;  /* 0x000000080c077e24 */ /* 0x004fe2000f8e020f */
[----:B------:R-:W-:Y:S01]  /*0600*/  LOP3.LUT R19, R10, 0xc, R19, 0x78, !PT ;  /* 0x0000000c0a137812 */ /* 0x000fe200078e7813 */
[----:B------:R-:W-:Y:S01]  /*0610*/  IMAD.IADD R3, R3, 0x1, -R0 ;  /* 0x0000000103037824 */ /* 0x000fe200078e0a00 */
[----:B---3--:R-:W-:Y:S01]  /*0620*/  ISETP.EQ.U32.AND P2, PT, R14, 0x1, PT ;  /* 0x000000010e00780c */ /* 0x008fe20003f42070 */
[----:B------:R-:W-:Y:S02]  /*0630*/  IMAD.IADD R12, R10, 0x1, -R11 ;  /* 0x000000010a0c7824 */ /* 0x000fe400078e0a0b */
[----:B----4-:R-:W-:Y:S01]  /*0640*/  IMAD.MOV R24, RZ, RZ, -R13 ;  /* 0x000000ffff187224 */ /* 0x010fe200078e0a0d */
[----:B------:R-:W-:Y:S02]  /*0650*/  ISETP.NE.AND P1, PT, R3, 0x3, PT ;  /* 0x000000030300780c */ /* 0x000fe40003f25270 */
[----:B------:R-:W-:Y:S01]  /*0660*/  ISETP.NE.AND P4, PT, R12, R7, PT ;  /* 0x000000070c00720c */ /* 0x000fe20003f85270 */
[----:B-1----:R-:W-:Y:S01]  /*0670*/  IMAD R11, R9, R24, R4 ;  /* 0x00000018090b7224 */ /* 0x002fe200078e0204 */
[----:B------:R-:W-:Y:S01]  /*0680*/  ISETP.EQ.OR P1, PT, R3, RZ, !P1 ;  /* 0x000000ff0300720c */ /* 0x000fe20004f22670 */
[----:B-----5:R-:W-:-:S03]  /*0690*/  @!UP0 ULEA UR6, UR7, UR6, 0x18 ;  /* 0x0000000607068291 */ /* 0x020fc6000f8ec03f */
[----:B------:R-:W-:Y:S01]  /*06a0*/  ISETP.EQ.AND P1, PT, R2, RZ, P1 ;  /* 0x000000ff0200720c */ /* 0x000fe20000f22270 */
[----:B------:R-:W-:Y:S01]  /*06b0*/  VOTEU.ALL UP0, P0 ;  /* 0x00000000003f7886 */ /* 0x000fe20000000000 */
[----:B------:R-:W-:Y:S01]  /*06c0*/  LOP3.LUT P0, RZ, R8, 0x7, RZ, 0xc0, !PT ;  /* 0x0000000708ff7812 */ /* 0x000fe2000780c0ff */
[----:B------:R-:W-:Y:S01]  /*06d0*/  VIADD R8, R2, 0xffffffff ;  /* 0xffffffff02087836 */ /* 0x000fe20000000000 */
[----:B------:R-:W-:Y:S02]  /*06e0*/  SEL R18, RZ, 0x1, !P1 ;  /* 0x00000001ff127807 */ /* 0x000fe40004800000 */
[C---:B------:R-:W-:Y:S02]  /*06f0*/  ISETP.LT.U32.AND P0, PT, R19.reuse, 0x2, !P0 ;  /* 0x000000021300780c */ /* 0x040fe40004701070 */
[----:B------:R-:W-:Y:S02]  /*0700*/  @P4 LEA.HI R0, R19, R19, RZ, 0x1 ;  /* 0x0000001313004211 */ /* 0x000fe400078f08ff */
[----:B------:R-:W-:Y:S01]  /*0710*/  ISETP.GE.U32.AND P6, PT, R8, 0x2, PT ;  /* 0x000000020800780c */ /* 0x000fe20003fc6070 */
[----:B------:R-:W0:Y:S02]  /*0720*/  FENCE.VIEW.ASYNC.S ;  /* 0x00000000000073c6 */ /* 0x000e240000000000 */
[----:B0-----:R0:W1:Y:S01]  /*0730*/  @!UP0 SYNCS.EXCH.64 URZ, [UR6+0x50], UR4 ;  /* 0x00005004063f85b2 */ /* 0x0010620008000100 */
[----:B------:R-:W-:-:S02]  /*0740*/  @P4 SHF.R.S32.HI R0, RZ, 0x1, R0 ;  /* 0x00000001ff004819 */ /* 0x000fc40000011400 */
[----:B------:R-:W-:Y:S02]  /*0750*/  SEL R18, R18, 0x2, P6 ;  /* 0x0000000212127807 */ /* 0x000fe40003000000 */
[----:B------:R-:W-:Y:S02]  /*0760*/  @P4 ISETP.NE.AND P5, PT, R0, R11, PT ;  /* 0x0000000b0000420c */ /* 0x000fe40003fa5270 */
[----:B------:R-:W-:Y:S02]  /*0770*/  SEL R11, RZ, 0x1, !P0 ;  /* 0x00000001ff0b7807 */ /* 0x000fe40004000000 */
[----:B------:R-:W-:Y:S02]  /*0780*/  @P4 SEL R22, RZ, 0x1, P5 ;  /* 0x00000001ff164807 */ /* 0x000fe40002800000 */
[----:B------:R-:W-:Y:S02]  /*0790*/  LOP3.LUT R0, R94, 0x7f, RZ, 0xc0, !PT ;  /* 0x0000007f5e007812 */ /* 0x000fe400078ec0ff */
[----:B------:R-:W-:Y:S01]  /*07a0*/  LOP3.LUT R22, R22, R11, RZ, 0xc0, !PT ;  /* 0x0000000b16167212 */ /* 0x000fe200078ec0ff */
[----:B------:R0:W2:Y:S01]  /*07b0*/  @!UP1 SYNCS.EXCH.64 URZ, [UR6+0x58], UR4 ;  /* 0x00005804063f95b2 */ /* 0x0000a20008000100 */
[----:B------:R-:W-:Y:S01]  /*07c0*/  NOP ;  /* 0x0000000000007918 */ /* 0x000fe20000000000 */
[----:B------:R-:W-:Y:S05]  /*07d0*/  @!P2 BRA `(.L_x_3) ;  /* 0x000000000008a947 */ /* 0x000fea0003800000 */
[----:B-12---:R-:W-:Y:S01]  /*07e0*/  UCGABAR_ARV ;  /* 0x00000000000079c7 */ /* 0x006fe20008000000 */
[----:B------:R-:W-:Y:S05]  /*07f0*/  BRA `(.L_x_4) ;  /* 0x0000000000047947 */ /* 0x000fea0003800000 */
.L_x_3:
[----:B-12---:R-:W-:Y:S01]  /*0800*/  NOP ;  /* 0x0000000000007918 */ /* 0x006fe20000000000 */
.L_x_4:
[----:B------:R-:W1:Y:S01]  /*0810*/  LDC R2, c[0x0][0x65c] ;  /* 0x00019700ff027b82 */ /* 0x000e620000000800 */
[----:B------:R-:W-:Y:S02]  /*0820*/  IMAD.U32 R10, RZ, RZ, UR8 ;  /* 0x00000008ff0a7e24 */ /* 0x000fe4000f8e00ff */
[----:B------:R-:W-:Y:S01]  /*0830*/  IMAD.MOV.U32 R11, RZ, RZ, RZ ;  /* 0x000000ffff0b7224 */ /* 0x000fe200078e00ff */
[----:B-1----:R-:W-:-:S04]  /*0840*/  ISETP.NE.AND P1, PT, R2, 0x1, PT ;  /* 0x000000010200780c */ /* 0x002fc80003f25270 */
[----:B------:R-:W-:-:S09]  /*0850*/  P2R R5, PR, RZ, 0x2 ;  /* 0x00000002ff057803 */ /* 0x000fd20000000000 */
[----:B------:R-:W1:Y:S01]  /*0860*/  @P1 LDC R17, c[0x0][0x10] ;  /* 0x00000400ff111b82 */ /* 0x000e620000000800 */
[----:B------:R-:W-:Y:S02]  /*0870*/  @P1 IMAD.MOV.U32 R5, RZ, RZ, RZ ;  /* 0x000000ffff051224 */ /* 0x000fe400078e00ff */
[----:B------:R-:W-:-:S05]  /*0880*/  @P1 IMAD.MOV.U32 R15, RZ, RZ, RZ ;  /* 0x000000ffff0f1224 */ /* 0x000fca00078e00ff */
[----:B------:R-:W2:Y:S01]  /*0890*/  @!P1 LDC R13, c[0x0][0xc] ;  /* 0x00000300ff0d9b82 */ /* 0x000ea20000000800 */
[----:B0-----:R-:W-:Y:S01]  /*08a0*/  ULDC UR4, c[0x0][0xc] ;  /* 0x0000030000047ab9 */ /* 0x001fe20000000800 */
[----:B------:R-:W-:Y:S01]  /*08b0*/  ULDC UR5, c[0x0][0x10] ;  /* 0x0000040000057ab9 */ /* 0x000fe20000000800 */
[----:B------:R-:W-:Y:S01]  /*08c0*/  ULDC UR6, c[0x0][0x14] ;  /* 0x0000050000067ab9 */ /* 0x000fe20000000800 */
[----:B------:R-:W-:-:S04]  /*08d0*/  UIMAD.WIDE.U32 UR4, UR4, UR5, URZ ;  /* 0x00000005040472a5 */ /* 0x000fc8000f8e003f */
[----:B------:R-:W-:Y:S02]  /*08e0*/  UIMAD.WIDE.U32 UR36, UR4, UR6, URZ ;  /* 0x00000006042472a5 */ /* 0x000fe4000f8e003f */
[----:B------:R-:W-:-:S04]  /*08f0*/  UIMAD UR42, UR5, UR6, URZ ;  /* 0x00000006052a72a4 */ /* 0x000fc8000f8e023f */
[----:B------:R-:W-:Y:S01]  /*0900*/  UIADD3 UR42, UR37, UR42, URZ ;  /* 0x0000002a252a7290 */ /* 0x000fe2000fffe03f */
[----:B-1----:R-:W-:-:S04]  /*0910*/  @P1 IMAD.WIDE.U32 R16, R17, UR8, R4 ;  /* 0x0000000811101c25 */ /* 0x002fc8000f8e0004 */
[----:B------:R-:W-:Y:S02]  /*0920*/  @P1 IMAD.IADD R17, R17, 0x1, R15 ;  /* 0x0000000111111824 */ /* 0x000fe400078e020f */
[----:B--2---:R-:W-:-:S04]  /*0930*/  @!P1 IMAD.WIDE.U32 R10, R4, R13, R10 ;  /* 0x0000000d040a9225 */ /* 0x004fc800078e000a */
[----:B------:R-:W-:Y:S02]  /*0940*/  @!P1 IMAD.MOV.U32 R16, RZ, RZ, R10 ;  /* 0x000000ffff109224 */ /* 0x000fe400078e000a */
[----:B------:R-:W-:Y:S01]  /*0950*/  @!P1 IMAD.MOV.U32 R17, RZ, RZ, R11 ;  /* 0x000000ffff119224 */ /* 0x000fe200078e000b */
[----:B------:R-:W-:Y:S06]  /*0960*/  @!P2 BRA `(.L_x_5) ;  /* 0x00000000000ca947 */ /* 0x000fec0003800000 */
[----:B------:R-:W-:Y:S01]  /*0970*/  UCGABAR_WAIT ;  /* 0x0000000000007dc7 */ /* 0x000fe20008000000 */
[----:B------:R-:W-:Y:S01]  /*0980*/  CCTL.IVALL ;  /* 0x00000000ff00798f */ /* 0x000fe20002000000 */
[----:B------:R-:W-:Y:S05]  /*0990*/  BRA `(.L_x_6) ;  /* 0x0000000000047947 */ /* 0x000fea0003800000 */
.L_x_5:
[----:B------:R-:W-:Y:S06]  /*09a0*/  BAR.SYNC.DEFER_BLOCKING 0x0 ;  /* 0x0000000000007b1d */ /* 0x000fec0000010000 */
.L_x_6:
[----:B------:R-:W-:Y:S05]  /*09b0*/  @!P3 BRA `(.L_x_7) ;  /* 0x000000500008b947 */ /* 0x000fea0003800000 */
[----:B------:R-:W-:-:S13]  /*09c0*/  ISETP.GT.U32.AND P0, PT, R8, 0x1, PT ;  /* 0x000000010800780c */ /* 0x000fda0003f04070 */
[----:B------:R-:W-:Y:S05]  /*09d0*/  @P0 EXIT ;  /* 0x000000000000094d */ /* 0x000fea0003800000 */
[----:B------:R-:W-:Y:S01]  /*09e0*/  ULDC.64 UR4, c[0x0][0x650] ;  /* 0x0001940000047ab9 */ /* 0x000fe20000000a00 */
[----:B------:R-:W-:Y:S01]  /*09f0*/  PRMT R3, RZ, 0x7610, R3 ;  /* 0x00007610ff037816 */ /* 0x000fe20000000003 */
[----:B------:R-:W-:Y:S01]  /*0a00*/  IMAD.MOV.U32 R101, RZ, RZ, -0x1 ;  /* 0xffffffffff657424 */ /* 0x000fe200078e00ff */
[----:B------:R-:W-:Y:S01]  /*0a10*/  ISETP.GE.U32.AND P0, PT, R16, UR4, PT ;  /* 0x0000000410007c0c */ /* 0x000fe2000bf06070 */
[----:B------:R-:W-:Y:S02]  /*0a20*/  IMAD.MOV.U32 R100, RZ, RZ, -0x1 ;  /* 0xffffffffff647424 */ /* 0x000fe400078e00ff */
[----:B------:R-:W-:Y:S01]  /*0a30*/  IMAD.MOV.U32 R23, RZ, RZ, -0x1 ;  /* 0xffffffffff177424 */ /* 0x000fe200078e00ff */
[----:B------:R-:W-:-:S13]  /*0a40*/  ISETP.GE.U32.AND.EX P0, PT, R17, UR5, PT, P0 ;  /* 0x0000000511007c0c */ /* 0x000fda000bf06100 */
[----:B------:R-:W-:Y:S05]  /*0a50*/  @P0 BRA `(.L_x_8) ;  /* 0x00000004002c0947 */ /* 0x000fea0003800000 */
[----:B------:R-:W0:Y:S01]  /*0a60*/  LDC.64 R26, c[0x0][0x628] ;  /* 0x00018a00ff1a7b82 */ /* 0x000e220000000a00 */
[----:B------:R-:W-:Y:S02]  /*0a70*/  IMAD.MOV.U32 R10, RZ, RZ, R16 ;  /* 0x000000ffff0a7224 */ /* 0x000fe400078e0010 */
[----:B------:R-:W-:-:S05]  /*0a80*/  IMAD.MOV.U32 R11, RZ, RZ, R17 ;  /* 0x000000ffff0b7224 */ /* 0x000fca00078e0011 */
[----:B------:R-:W1:Y:S08]  /*0a90*/  LDC R8, c[0x0][0x630] ;  /* 0x00018c00ff087b82 */ /* 0x000e700000000800 */
[----:B------:R-:W2:Y:S01]  /*0aa0*/  LDC.64 R28, c[0x0][0x620] ;  /* 0x00018800ff1c7b82 */ /* 0x000ea20000000a00 */
[----:B0-----:R-:W-:-:S04]  /*0ab0*/  ISETP.NE.U32.AND P0, PT, R26, RZ, PT ;  /* 0x000000ff1a00720c */ /* 0x001fc80003f05070 */
[----:B------:R-:W-:-:S13]  /*0ac0*/  ISETP.NE.AND.EX P0, PT, R27, RZ, PT, P0 ;  /* 0x000000ff1b00720c */ /* 0x000fda0003f05300 */
[----:B-12---:R-:W-:Y:S05]  /*0ad0*/  @!P0 BRA `(.L_x_9) ;  /* 0x0000000000288947 */ /* 0x006fea0003800000 */
[----:B------:R-:W0:Y:S02]  /*0ae0*/  LDC R3, c[0x0][0x634] ;  /* 0x00018d00ff037b82 */ /* 0x000e240000000800 */
[----:B0-----:R-:W-:-:S05]  /*0af0*/  IADD3 R3, P0, R16, R3, RZ ;  /* 0x0000000310037210 */ /* 0x001fca0007f1e0ff */
[----:B------:R-:W-:-:S04]  /*0b00*/  IMAD.X R21, RZ, RZ, R17, P0 ;  /* 0x000000ffff157224 */ /* 0x000fc800000e0611 */
[----:B------:R-:W-:-:S04]  /*0b10*/  IMAD.WIDE.U32 R10, R21, R26, RZ ;  /* 0x0000001a150a7225 */ /* 0x000fc800078e00ff */
[----:B------:R-:W-:-:S04]  /*0b20*/  IMAD.WIDE.U32 R12, P0, R3, R27, R10 ;  /* 0x0000001b030c7225 */ /* 0x000fc8000780000a */
[----:B------:R-:W-:-:S04]  /*0b30*/  IMAD.WIDE.U32 R10, R3, R26, RZ ;  /* 0x0000001a030a7225 */ /* 0x000fc800078e00ff */
[----:B------:R-:W-:Y:S01]  /*0b40*/  IMAD.X R15, RZ, RZ, RZ, P0 ;  /* 0x000000ffff0f7224 */ /* 0x000fe200000e06ff */
[----:B------:R-:W-:Y:S01]  /*0b50*/  IADD3 RZ, P0, R11, R12, RZ ;  /* 0x0000000c0bff7210 */ /* 0x000fe20007f1e0ff */
[----:B------:R-:W-:-:S04]  /*0b60*/  IMAD.MOV.U32 R14, RZ, RZ, R13 ;  /* 0x000000ffff0e7224 */ /* 0x000fc800078e000d */
[----:B------:R-:W-:-:S08]  /*0b70*/  IMAD.WIDE.U32.X R10, R21, R27, R14, P0 ;  /* 0x0000001b150a7225 */ /* 0x000fd000000e040e */
.L_x_9:
[----:B------:R-:W0:Y:S01]  /*0b80*/  LDC.64 R32, c[0x0][0x640] ;  /* 0x00019000ff207b82 */ /* 0x000e220000000a00 */
[--C-:B------:R-:W-:Y:S01]  /*0b90*/  SHF.R.U64 R27, R10, R8, R11.reuse ;  /* 0x000000080a1b7219 */ /* 0x100fe2000000120b */
[----:B------:R-:W-:Y:S01]  /*0ba0*/  IMAD R24, R9, R24, R4 ;  /* 0x0000001809187224 */ /* 0x000fe200078e0204 */
[----:B------:R-:W-:Y:S01]  /*0bb0*/  SHF.R.U32.HI R3, RZ, R8, R11 ;  /* 0x00000008ff037219 */ /* 0x000fe2000001160b */
[----:B------:R-:W-:Y:S01]  /*0bc0*/  IMAD.MOV.U32 R23, RZ, RZ, 0x1 ;  /* 0x00000001ff177424 */ /* 0x000fe200078e00ff */
[----:B------:R-:W-:-:S03]  /*0bd0*/  IADD3 R5, P0, RZ, -R27, RZ ;  /* 0x8000001bff057210 */ /* 0x000fc60007f1e0ff */
[----:B------:R-:W1:Y:S02]  /*0be0*/  LDC R12, c[0x0][0x618] ;  /* 0x00018600ff0c7b82 */ /* 0x000e640000000800 */
[----:B------:R-:W-:Y:S02]  /*0bf0*/  IMAD.X R3, RZ, RZ, ~R3, P0 ;  /* 0x000000ffff037224 */ /* 0x000fe400000e0e03 */
[----:B------:R-:W-:-:S04]  /*0c00*/  IMAD.WIDE.U32 R10, R5, R28, R16 ;  /* 0x0000001c050a7225 */ /* 0x000fc800078e0010 */
[----:B------:R-:W2:Y:S01]  /*0c10*/  LDC R20, c[0x0][0x608] ;  /* 0x00018200ff147b82 */ /* 0x000ea20000000800 */
[----:B------:R-:W-:Y:S02]  /*0c20*/  IMAD R8, R3, R28, RZ ;  /* 0x0000001c03087224 */ /* 0x000fe400078e02ff */
[----:B------:R-:W-:Y:S02]  /*0c30*/  IMAD.MOV.U32 R3, RZ, RZ, -0x1 ;  /* 0xffffffffff037424 */ /* 0x000fe400078e00ff */
[----:B------:R-:W-:-:S03]  /*0c40*/  IMAD R5, R5, R29, R8 ;  /* 0x0000001d05057224 */ /* 0x000fc600078e0208 */
[----:B------:R-:W3:Y:S01]  /*0c50*/  LDC R30, c[0x0][0x658] ;  /* 0x00019600ff1e7b82 */ /* 0x000ee20000000800 */
[----:B------:R-:W-:Y:S01]  /*0c60*/  IMAD.IADD R5, R11, 0x1, R5 ;  /* 0x000000010b057824 */ /* 0x000fe200078e0205 */
[----:B0-----:R-:W-:-:S04]  /*0c70*/  ISETP.NE.U32.AND P0, PT, R32, RZ, PT ;  /* 0x000000ff2000720c */ /* 0x001fc80003f05070 */
[----:B------:R-:W-:Y:S02]  /*0c80*/  ISETP.NE.AND.EX P0, PT, R33, RZ, PT, P0 ;  /* 0x000000ff2100720c */ /* 0x000fe40003f05300 */
[----:B------:R-:W0:Y:S01]  /*0c90*/  LDC R26, c[0x0][0x600] ;  /* 0x00018000ff1a7b82 */ /* 0x000e220000000800 */
[-CC-:B-1----:R-:W-:Y:S02]  /*0ca0*/  SHF.R.U64 R14, R10, R12.reuse, R5.reuse ;  /* 0x0000000c0a0e7219 */ /* 0x182fe40000001205 */
[----:B------:R-:W-:-:S05]  /*0cb0*/  SHF.R.U32.HI R5, RZ, R12, R5 ;  /* 0x0000000cff057219 */ /* 0x000fca0000011605 */
[----:B------:R-:W1:Y:S01]  /*0cc0*/  LDC R15, c[0x0][0x648] ;  /* 0x00019200ff0f7b82 */ /* 0x000e620000000800 */
[-CC-:B--2---:R-:W-:Y:S02]  /*0cd0*/  SHF.R.U64 R29, R14, R20.reuse, R5.reuse ;  /* 0x000000140e1d7219 */ /* 0x184fe40000001205 */
[----:B------:R-:W-:-:S05]  /*0ce0*/  SHF.R.U32.HI R5, RZ, R20, R5 ;  /* 0x00000014ff057219 */ /* 0x000fca0000011605 */
[----:B------:R-:W2:Y:S01]  /*0cf0*/  LDC R21, c[0x0][0x638] ;  /* 0x00018e00ff157b82 */ /* 0x000ea20000000800 */
[-CC-:B---3--:R-:W-:Y:S02]  /*0d00*/  SHF.R.U64 R20, R29, R30.reuse, R5.reuse ;  /* 0x0000001e1d147219 */ /* 0x188fe40000001205 */
[-C--:B------:R-:W-:Y:S02]  /*0d10*/  SHF.L.U32 R3, R3, R30.reuse, RZ ;  /* 0x0000001e03037219 */ /* 0x080fe400000006ff */
[----:B------:R-:W-:Y:S01]  /*0d20*/  SHF.R.U32.HI R5, RZ, R30, R5 ;  /* 0x0000001eff057219 */ /* 0x000fe20000011605 */
[----:B------:R-:W-:Y:S01]  /*0d30*/  IMAD.MOV.U32 R4, RZ, RZ, R20 ;  /* 0x000000ffff047224 */ /* 0x000fe200078e0014 */
[----:B------:R-:W-:Y:S01]  /*0d40*/  LOP3.LUT R12, RZ, R3, RZ, 0x33, !PT ;  /* 0x00000003ff0c7212 */ /* 0x000fe200078e33ff */
[----:B------:R-:W3:Y:S01]  /*0d50*/  LDC R25, c[0x0][0x610] ;  /* 0x00018400ff197b82 */ /* 0x000ee20000000800 */
[----:B------:R-:W-:Y:S05]  /*0d60*/  @!P0 BRA `(.L_x_10) ;  /* 0x0000000000288947 */ /* 0x000fea0003800000 */
[----:B------:R-:W4:Y:S02]  /*0d70*/  LDC R3, c[0x0][0x64c] ;  /* 0x00019300ff037b82 */ /* 0x000f240000000800 */
[----:B----4-:R-:W-:-:S05]  /*0d80*/  IADD3 R3, P0, R20, R3, RZ ;  /* 0x0000000314037210 */ /* 0x010fca0007f1e0ff */
        /* <DEDUP_REMOVED lines=8> */
.L_x_10:
[----:B-1----:R-:W-:Y:S01]  /*0e10*/  SHF.R.U64 R4, R4, R15, R5 ;  /* 0x0000000f04047219 */ /* 0x002fe20000001205 */
[----:B0-----:R-:W-:Y:S01]  /*0e20*/  VIADD R5, R26, 0xffffffff ;  /* 0xffffffff1a057836 */ /* 0x001fe20000000000 */
[----:B------:R-:W-:Y:S01]  /*0e30*/  SHF.L.U32 R3, R23, R30, RZ ;  /* 0x0000001e17037219 */ /* 0x000fe200000006ff */
[----:B------:R-:W-:Y:S01]  /*0e40*/  IMAD.MOV.U32 R23, RZ, RZ, R27 ;  /* 0x000000ffff177224 */ /* 0x000fe200078e001b */
[----:B------:R-:W-:Y:S01]  /*0e50*/  LOP3.LUT R12, R29, R12, RZ, 0xc0, !PT ;  /* 0x0000000c1d0c7212 */ /* 0x000fe200078ec0ff */
[----:B------:R-:W-:Y:S01]  /*0e60*/  IMAD.MOV R8, RZ, RZ, -R4 ;  /* 0x000000ffff087224 */ /* 0x000fe200078e0a04 */
[----:B------:R-:W-:-:S03]  /*0e70*/  SEL R7, R7, R24, !P1 ;  /* 0x0000001807077207 */ /* 0x000fc60004800000 */
[----:B------:R-:W-:Y:S01]  /*0e80*/  IMAD R12, R3, R4, R12 ;  /* 0x00000004030c7224 */ /* 0x000fe200078e020c */
[----:B------:R-:W-:Y:S01]  /*0e90*/  LOP3.LUT R4, R14, R5, RZ, 0xc0, !PT ;  /* 0x000000050e047212 */ /* 0x000fe200078ec0ff */
[----:B--2---:R-:W-:Y:S02]  /*0ea0*/  IMAD R3, R8, R21, R20 ;  /* 0x0000001508037224 */ /* 0x004fe400078e0214 */
[----:B---3--:R-:W-:Y:S02]  /*0eb0*/  IMAD R7, R12, R25, R7 ;  /* 0x000000190c077224 */ /* 0x008fe400078e0207 */
[----:B------:R-:W-:Y:S02]  /*0ec0*/  IMAD.MOV.U32 R5, RZ, RZ, 0x1 ;  /* 0x00000001ff057424 */ /* 0x000fe400078e00ff */
[----:B------:R-:W-:-:S03]  /*0ed0*/  IMAD R4, R3, R26, R4 ;  /* 0x0000001a03047224 */ /* 0x000fc600078e0204 */
[----:B------:R-:W-:Y:S02]  /*0ee0*/  PRMT R3, R5, 0x7610, R3 ;  /* 0x0000761005037816 */ /* 0x000fe40000000003 */
[----:B------:R-:W-:Y:S02]  /*0ef0*/  SEL R100, R4, R7, !P1 ;  /* 0x0000000704647207 */ /* 0x000fe40004800000 */
[----:B------:R-:W-:-:S07]  /*0f00*/  SEL R101, R7, R4, !P1 ;  /* 0x0000000407657207 */ /* 0x000fce0004800000 */
.L_x_8:
[----:B------:R-:W-:-:S08]  /*0f10*/  NOP ;  /* 0x0000000000007918 */ /* 0x000fd00000000000 */
[----:B------:R-:W0:Y:S02]  /*0f20*/  USETMAXREG.TRY_ALLOC.CTAPOOL UP0, 0xe8 ;  /* 0x000000e8000079c8 */ /* 0x000e240008000600 */
[----:B0-----:R-:W-:-:S13]  /*0f30*/  PLOP3.LUT P0, PT, PT, PT, UP0, 0x80, 0x0 ;  /* 0x000000000000781c */ /* 0x001fda0003f0f008 */
[----:B------:R-:W-:Y:S05]  /*0f40*/  @!P0 BRA `(.L_x_8) ;  /* 0xfffffffc00f08947 */ /* 0x000fea000383ffff */
[----:B------:R-:W-:Y:S01]  /*0f50*/  ULDC.64 UR4, c[0x0][0x598] ;  /* 0x0001660000047ab9 */ /* 0x000fe20000000a00 */
[----:B------:R-:W-:Y:S01]  /*0f60*/  ULDC.64 UR38, c[0x0][0x208] ;  /* 0x0000820000267ab9 */ /* 0x000fe20000000a00 */
[----:B------:R-:W-:-:S04]  /*0f70*/  ISETP.NE.U32.AND P0, PT, RZ, UR4, PT ;  /* 0x00000004ff007c0c */ /* 0x000fc8000bf05070 */
[----:B------:R-:W-:-:S13]  /*0f80*/  ISETP.NE.AND.EX P0, PT, RZ, UR5, PT, P0 ;  /* 0x00000005ff007c0c */ /* 0x000fda000bf05300 */
[----:B------:R-:W-:Y:S05]  /*0f90*/  @!P0 BRA `(.L_x_11) ;  /* 0x00000000001c8947 */ /* 0x000fea0003800000 */
[----:B------:R-:W0:Y:S02]  /*0fa0*/  LDC.64 R4, c[0x0][0x598] ;  /* 0x00016600ff047b82 */ /* 0x000e240000000a00 */
[----:B0-----:R-:W2:Y:S02]  /*0fb0*/  LDG.E.64 R4, desc[UR38][R4.64] ;  /* 0x0000002604047981 */ /* 0x001ea4000c1e1b00 */
[----:B--2---:R-:W-:-:S04]  /*0fc0*/  ISETP.NE.U32.AND P0, PT, R4, RZ, PT ;  /* 0x000000ff0400720c */ /* 0x004fc80003f05070 */
[----:B------:R-:W-:-:S13]  /*0fd0*/  ISETP.NE.AND.EX P0, PT, R5, RZ, PT, P0 ;  /* 0x000000ff0500720c */ /* 0x000fda0003f05300 */
[----:B------:R-:W-:Y:S05]  /*0fe0*/  @!P0 BRA `(.L_x_11) ;  /* 0x0000000000088947 */ /* 0x000fea0003800000 */
[----:B------:R0:W5:Y:S01]  /*0ff0*/  LD.E R90, desc[UR38][R4.64] ;  /* 0x00000026045a7980 */ /* 0x000162000c101900 */
[----:B------:R-:W-:Y:S05]  /*1000*/  BRA `(.L_x_12) ;  /* 0x0000000000247947 */ /* 0x000fea0003800000 */
.L_x_11:
[----:B------:R-:W-:Y:S02]  /*1010*/  ULDC.64 UR4, c[0x0][0x588] ;  /* 0x0001620000047ab9 */ /* 0x000fe40000000a00 */
[----:B------:R-:W-:-:S04]  /*1020*/  ISETP.NE.U32.AND P0, PT, RZ, UR4, PT ;  /* 0x00000004ff007c0c */ /* 0x000fc8000bf05070 */
[----:B------:R-:W-:-:S13]  /*1030*/  ISETP.NE.AND.EX P0, PT, RZ, UR5, PT, P0 ;  /* 0x00000005ff007c0c */ /* 0x000fda000bf05300 */
[----:B------:R-:W-:Y:S05]  /*1040*/  @!P0 BRA `(.L_x_13) ;  /* 0x00000000000c8947 */ /* 0x000fea0003800000 */
[----:B------:R-:W0:Y:S02]  /*1050*/  LDC.64 R90, c[0x0][0x588] ;  /* 0x00016200ff5a7b82 */ /* 0x000e240000000a00 */
[----:B0-----:R1:W5:Y:S01]  /*1060*/  LDG.E R90, desc[UR38][R90.64] ;  /* 0x000000265a5a7981 */ /* 0x001362000c1e1900 */
[----:B------:R-:W-:Y:S05]  /*1070*/  BRA `(.L_x_12) ;  /* 0x0000000000087947 */ /* 0x000fea0003800000 */
.L_x_13:
[----:B------:R-:W-:Y:S02]  /*1080*/  ULDC UR4, c[0x0][0x580] ;  /* 0x0001600000047ab9 */ /* 0x000fe40000000800 */
[----:B------:R-:W-:-:S07]  /*1090*/  IMAD.U32 R90, RZ, RZ, UR4 ;  /* 0x00000004ff5a7e24 */ /* 0x000fce000f8e00ff */
.L_x_12:
[----:B------:R-:W-:Y:S02]  /*10a0*/  ULDC.64 UR4, c[0x0][0x5a0] ;  /* 0x0001680000047ab9 */ /* 0x000fe40000000a00 */
[----:B------:R-:W-:-:S04]  /*10b0*/  ISETP.NE.U32.AND P0, PT, RZ, UR4, PT ;  /* 0x00000004ff007c0c */ /* 0x000fc8000bf05070 */
[----:B------:R-:W-:-:S13]  /*10c0*/  ISETP.NE.AND.EX P0, PT, RZ, UR5, PT, P0 ;  /* 0x00000005ff007c0c */ /* 0x000fda000bf05300 */
[----:B------:R-:W-:Y:S05]  /*10d0*/  @!P0 BRA `(.L_x_14) ;  /* 0x00000000001c8947 */ /* 0x000fea0003800000 */
[----:B0-----:R-:W0:Y:S02]  /*10e0*/  LDC.64 R4, c[0x0][0x5a0] ;  /* 0x00016800ff047b82 */ /* 0x001e240000000a00 */
[----:B0-----:R-:W2:Y:S02]  /*10f0*/  LDG.E.64 R4, desc[UR38][R4.64] ;  /* 0x0000002604047981 */ /* 0x001ea4000c1e1b00 */
[----:B--2---:R-:W-:-:S04]  /*1100*/  ISETP.NE.U32.AND P0, PT, R4, RZ, PT ;  /* 0x000000ff0400720c */ /* 0x004fc80003f05070 */
[----:B------:R-:W-:-:S13]  /*1110*/  ISETP.NE.AND.EX P0, PT, R5, RZ, PT, P0 ;  /* 0x000000ff0500720c */ /* 0x000fda0003f05300 */
[----:B------:R-:W-:Y:S05]  /*1120*/  @!P0 BRA `(.L_x_14) ;  /* 0x0000000000088947 */ /* 0x000fea0003800000 */
[----:B-1----:R0:W5:Y:S01]  /*1130*/  LD.E R91, desc[UR38][R4.64] ;  /* 0x00000026045b7980 */ /* 0x002162000c101900 */
[----:B------:R-:W-:Y:S05]  /*1140*/  BRA `(.L_x_15) ;  /* 0x0000000000247947 */ /* 0x000fea0003800000 */
.L_x_14:
[----:B------:R-:W-:Y:S02]  /*1150*/  ULDC.64 UR4, c[0x0][0x590] ;  /* 0x0001640000047ab9 */ /* 0x000fe40000000a00 */
[----:B------:R-:W-:-:S04]  /*1160*/  ISETP.NE.U32.AND P0, PT, RZ, UR4, PT ;  /* 0x00000004ff007c0c */ /* 0x000fc8000bf05070 */
[----:B------:R-:W-:-:S13]  /*1170*/  ISETP.NE.AND.EX P0, PT, RZ, UR5, PT, P0 ;  /* 0x00000005ff007c0c */ /* 0x000fda000bf05300 */
[----:B------:R-:W-:Y:S05]  /*1180*/  @!P0 BRA `(.L_x_16) ;  /* 0x00000000000c8947 */ /* 0x000fea0003800000 */
[----:B0-----:R-:W1:Y:S02]  /*1190*/  LDC.64 R4, c[0x0][0x590] ;  /* 0x00016400ff047b82 */ /* 0x001e640000000a00 */
[----:B-1----:R1:W5:Y:S01]  /*11a0*/  LDG.E R91, desc[UR38][R4.64] ;  /* 0x00000026045b7981 */ /* 0x002362000c1e1900 */
[----:B------:R-:W-:Y:S05]  /*11b0*/  BRA `(.L_x_15) ;  /* 0x0000000000087947 */ /* 0x000fea0003800000 */
.L_x_16:
[----:B------:R-:W-:Y:S02]  /*11c0*/  ULDC UR4, c[0x0][0x584] ;  /* 0x0001610000047ab9 */ /* 0x000fe40000000800 */
[----:B-1----:R-:W-:-:S07]  /*11d0*/  IMAD.U32 R91, RZ, RZ, UR4 ;  /* 0x00000004ff5b7e24 */ /* 0x002fce000f8e00ff */
.L_x_15:
[----:B------:R-:W-:-:S13]  /*11e0*/  LOP3.LUT P0, RZ, R3, 0xff, RZ, 0xc0, !PT ;  /* 0x000000ff03ff7812 */ /* 0x000fda000780c0ff */
[----:B------:R-:W-:Y:S05]  /*11f0*/  @!P0 EXIT ;  /* 0x000000000000894d */ /* 0x000fea0003800000 */
[----:B------:R-:W2:Y:S01]  /*1200*/  LDC R93, c[0x0][0x658] ;  /* 0x00019600ff5d7b82 */ /* 0x000ea20000000800 */
[----:B------:R-:W-:Y:S01]  /*1210*/  ULDC.64 UR6, c[0x0][0x288] ;  /* 0x0000a20000067ab9 */ /* 0x000fe20000000a00 */
[----:B------:R-:W-:Y:S01]  /*1220*/  LOP3.LUT R6, R6, 0x1, RZ, 0xc0, !PT ;  /* 0x0000000106067812 */ /* 0x000fe200078ec0ff */
[----:B------:R-:W-:Y:S01]  /*1230*/  UIADD3 UR4, UR7, 0x7f, URZ ;  /* 0x0000007f07047890 */ /* 0x000fe2000fffe03f */
[----:B------:R-:W-:Y:S01]  /*1240*/  SHF.R.U32.HI R3, RZ, 0x1, R0 ;  /* 0x00000001ff037819 */ /* 0x000fe20000011600 */
[----:B01----:R-:W-:Y:S01]  /*1250*/  IMAD.U32 R5, RZ, RZ, UR6 ;  /* 0x00000006ff057e24 */ /* 0x003fe2000f8e00ff */
[----:B------:R-:W-:Y:S01]  /*1260*/  SHF.R.U32.HI R0, RZ, 0x2, R94 ;  /* 0x00000002ff007819 */ /* 0x000fe2000001165e */
[----:B------:R-:W-:Y:S01]  /*1270*/  USHF.R.S32.HI UR5, URZ, 0x1f, UR4 ;  /* 0x0000001f3f057899 */ /* 0x000fe20008011404 */
[----:B------:R-:W0:Y:S01]  /*1280*/  LDC R96, c[0x0][0x600] ;  /* 0x00018000ff607b82 */ /* 0x000e220000000800 */
[----:B------:R-:W-:Y:S01]  /*1290*/  LOP3.LUT R92, R94, 0x3, RZ, 0xc0, !PT ;  /* 0x000000035e5c7812 */ /* 0x000fe200078ec0ff */
[----:B------:R-:W-:Y:S01]  /*12a0*/  IMAD.SHL.U32 R7, R6, 0x40, RZ ;  /* 0x0000004006077824 */ /* 0x000fe200078e00ff */
[----:B------:R-:W-:Y:S01]  /*12b0*/  LOP3.LUT R0, R0, 0x7, RZ, 0xc0, !PT ;  /* 0x0000000700007812 */ /* 0x000fe200078ec0ff */
[----:B------:R-:W-:Y:S01]  /*12c0*/  ULEA.HI UR5, UR5, UR4, URZ, 0x7 ;  /* 0x0000000405057291 */ /* 0x000fe2000f8f383f */
[----:B------:R-:W-:Y:S01]  /*12d0*/  LOP3.LUT R3, R3, 0x30, RZ, 0xc0, !PT ;  /* 0x0000003003037812 */ /* 0x000fe200078ec0ff */
[----:B------:R-:W-:Y:S01]  /*12e0*/  IMAD R92, R92, -0x2, R5 ;  /* 0xfffffffe5c5c7824 */ /* 0x000fe200078e0205 */
[--C-:B------:R-:W-:Y:S01]  /*12f0*/  LOP3.LUT R88, R7, 0x40, R0.reuse, 0xe2, !PT ;  /* 0x0000004007587812 */ /* 0x100fe200078ee200 */
[----:B------:R-:W-:Y:S01]  /*1300*/  USHF.R.S32.HI UR43, URZ, 0x7, UR5 ;  /* 0x000000073f2b7899 */ /* 0x000fe20008011405 */
[----:B------:R-:W-:Y:S01]  /*1310*/  IADD3 R5, RZ, -R3, -R0 ;  /* 0x80000003ff057210 */ /* 0x000fe20007ffe800 */
[----:B------:R-:W-:Y:S01]  /*1320*/  IMAD.MOV.U32 R0, RZ, RZ, -0x1 ;  /* 0xffffffffff007424 */ /* 0x000fe200078e00ff */
[----:B------:R-:W-:Y:S01]  /*1330*/  LOP3.LUT R95, R94, 0x80, RZ, 0xc0, !PT ;  /* 0x000000805e5f7812 */ /* 0x000fe200078ec0ff */
[----:B------:R-:W-:Y:S01]  /*1340*/  UISETP.LT.AND UP0, UPT, UR43, 0x1, UPT ;  /* 0x000000012b00788c */ /* 0x000fe2000bf01270 */
[----:B------:R-:W-:Y:S01]  /*1350*/  IMAD.MOV.U32 R4, RZ, RZ, 0x1 ;  /* 0x00000001ff047424 */ /* 0x000fe200078e00ff */
[----:B------:R-:W-:Y:S01]  /*1360*/  ULDC UR4, c[0x0][0x284] ;  /* 0x0000a10000047ab9 */ /* 0x000fe20000000800 */
[----:B------:R-:W-:Y:S01]  /*1370*/  IMAD R5, R6, -0x40, R5 ;  /* 0xffffffc006057824 */ /* 0x000fe200078e0205 */
[----:B--2---:R-:W-:Y:S01]  /*1380*/  SHF.L.U32 R0, R0, R93, RZ ;  /* 0x0000005d00007219 */ /* 0x004fe200000006ff */
[----:B------:R-:W-:Y:S01]  /*1390*/  USEL UR44, UR43, 0x1, UP0 ;  /* 0x000000012b2c7887 */ /* 0x000fe20008000000 */
[----:B------:R-:W-:Y:S01]  /*13a0*/  LOP3.LUT R88, R88, R3, RZ, 0xfc, !PT ;  /* 0x0000000358587212 */ /* 0x000fe200078efcff */
[----:B------:R-:W-:Y:S01]  /*13b0*/  IMAD.SHL.U32 R94, R94, 0x2, RZ ;  /* 0x000000025e5e7824 */ /* 0x000fe200078e00ff */
[----:B------:R-:W-:Y:S01]  /*13c0*/  SHF.L.U32 R93, R4, R93, RZ ;  /* 0x0000005d045d7219 */ /* 0x000fe200000006ff */
[----:B------:R-:W-:Y:S01]  /*13d0*/  VIADD R98, R5, UR4 ;  /* 0x0000000405627c36 */ /* 0x000fe20008000000 */
[----:B------:R-:W-:Y:S01]  /*13e0*/  SHF.R.U32.HI R95, RZ, 0x7, R95 ;  /* 0x00000007ff5f7819 */ /* 0x000fe2000001165f */
[----:B------:R-:W-:Y:S01]  /*13f0*/  IMAD.MOV.U32 R89, RZ, RZ, RZ ;  /* 0x000000ffff597224 */ /* 0x000fe200078e00ff */
[----:B------:R-:W-:Y:S01]  /*1400*/  LOP3.LUT R97, RZ, R0, RZ, 0x33, !PT ;  /* 0x00000000ff617212 */ /* 0x000fe200078e33ff */
[----:B0-----:R-:W-:Y:S01]  /*1410*/  VIADD R96, R96, 0xffffffff ;  /* 0xffffffff60607836 */ /* 0x001fe20000000000 */
[----:B------:R-:W-:Y:S01]  /*1420*/  UIADD3 UR44, UR43, -UR44, URZ ;  /* 0x8000002c2b2c7290 */ /* 0x000fe2000fffe03f */
[----:B------:R-:W-:Y:S01]  /*1430*/  UMOV UR40, URZ ;  /* 0x0000003f00287c82 */ /* 0x000fe20008000000 */
[----:B------:R-:W-:-:S10]  /*1440*/  UMOV UR41, URZ ;  /* 0x0000003f00297c82 */ /* 0x000fd40008000000 */
.L_x_166:
[----:B0-----:R-:W0:Y:S01]  /*1450*/  SHFL.IDX PT, R0, R95, RZ, 0x1f ;  /* 0x00001fff5f007589 */ /* 0x001e2200000e0000 */
[----:B-1----:R-:W1:Y:S01]  /*1460*/  S2UR UR7, SR_CgaCtaId ;  /* 0x00000000000779c3 */ /* 0x002e620000008800 */
[----:B------:R-:W-:Y:S01]  /*1470*/  UMOV UR6, 0x400 ;  /* 0x0000040000067882 */ /* 0x000fe20000000000 */
[----:B0-----:R-:W-:Y:S01]  /*1480*/  R2UR UR4, R0 ;  /* 0x00000000000472ca */ /* 0x001fe200000e0000 */
[----:B-1----:R-:W-:-:S12]  /*1490*/  ULEA UR6, UR7, UR6, 0x18 ;  /* 0x0000000607067291 */ /* 0x002fd8000f8ec03f */
[----:B------:R-:W-:-:S04]  /*14a0*/  ULEA.HI UR5, UR4, UR4, URZ, 0x1 ;  /* 0x0000000404057291 */ /* 0x000fc8000f8f083f */
[----:B------:R-:W-:-:S04]  /*14b0*/  ULOP3.LUT UR5, UR5, 0x7fffe, URZ, 0xc0, !UPT ;  /* 0x0007fffe05057892 */ /* 0x000fc8000f8ec03f */
[----:B------:R-:W-:-:S03]  /*14c0*/  UIADD3 UR5, UR4, -UR5, URZ ;  /* 0x8000000504057290 */ /* 0x000fc6000fffe03f */
[----:B------:R-:W-:Y:S01]  /*14d0*/  ULDC UR4, c[0x0][0x28c] ;  /* 0x0000a30000047ab9 */ /* 0x000fe20000000800 */
[----:B------:R-:W-:Y:S01]  /*14e0*/  ULEA UR5, UR5, UR6, 0xd ;  /* 0x0000000605057291 */ /* 0x000fe2000f8e683f */
[----:B------:R-:W-:-:S03]  /*14f0*/  ISETP.LT.AND P0, PT, RZ, UR4, PT ;  /* 0x00000004ff007c0c */ /* 0x000fc6000bf01270 */
[----:B------:R-:W-:-:S04]  /*1500*/  UIADD3 UR5, UR5, 0x100, URZ ;  /* 0x0000010005057890 */ /* 0x000fc8000fffe03f */
[----:B------:R-:W-:-:S04]  /*1510*/  USHF.R.U32.HI UR5, URZ, 0x4, UR5 ;  /* 0x000000043f057899 */ /* 0x000fc80008011605 */
[----:B------:R-:W-:-:S04]  /*1520*/  ULOP3.LUT UR5, UR5, 0x3fff, URZ, 0xc0, !UPT ;  /* 0x00003fff05057892 */ /* 0x000fc8000f8ec03f */
[----:B------:R-:W-:Y:S01]  /*1530*/  ULOP3.LUT UR45, UR5, 0x10000, URZ, 0xfc, !UPT ;  /* 0x00010000052d7892 */ /* 0x000fe2000f8efc3f */
[----:B----4-:R-:W-:Y:S11]  /*1540*/  @P0 BRA `(.L_x_17) ;  /* 0x0000000000400947 */ /* 0x010ff60003800000 */
[----:B------:R-:W-:Y:S01]  /*1550*/  MOV R0, 0x0 ;  /* 0x0000000000007802 */ /* 0x000fe20000000f00 */
[----:B------:R-:W-:Y:S01]  /*1560*/  ULDC.64 UR4, c[0x4][0x68] ;  /* 0x01001a0000047ab9 */ /* 0x000fe20000000a00 */
[----:B------:R-:W-:Y:S01]  /*1570*/  ULDC.64 UR6, c[0x4][0x8] ;  /* 0x0100020000067ab9 */ /* 0x000fe20000000a00 */
[----:B------:R-:W-:Y:S01]  /*1580*/  IMAD.U32 R4, RZ, RZ, UR4 ;  /* 0x00000004ff047e24 */ /* 0x000fe2000f8e00ff */
[----:B------:R0:W1:Y:S01]  /*1590*/  LDC.64 R14, c[0x4][R0] ;  /* 0x01000000000e7b82 */ /* 0x0000620000000a00 */
[----:B------:R-:W-:Y:S01]  /*15a0*/  IMAD.U32 R5, RZ, RZ, UR5 ;  /* 0x00000005ff057e24 */ /* 0x000fe2000f8e00ff */
[----:B------:R-:W-:Y:S01]  /*15b0*/  ULDC.64 UR4, c[0x4][0x70] ;  /* 0x01001c0000047ab9 */ /* 0x000fe20000000a00 */
[----:B------:R-:W-:Y:S02]  /*15c0*/  IMAD.U32 R10, RZ, RZ, UR6 ;  /* 0x00000006ff0a7e24 */ /* 0x000fe4000f8e00ff */
[----:B------:R-:W-:Y:S02]  /*15d0*/  IMAD.U32 R6, RZ, RZ, UR4 ;  /* 0x00000004ff067e24 */ /* 0x000fe4000f8e00ff */
[----:B------:R-:W-:-:S02]  /*15e0*/  IMAD.U32 R7, RZ, RZ, UR5 ;  /* 0x00000005ff077e24 */ /* 0x000fc4000f8e00ff */
[----:B------:R-:W-:Y:S02]  /*15f0*/  IMAD.U32 R11, RZ, RZ, UR7 ;  /* 0x00000007ff0b7e24 */ /* 0x000fe4000f8e00ff */
[----:B------:R-:W-:Y:S02]  /*1600*/  IMAD.MOV.U32 R8, RZ, RZ, 0x1e1 ;  /* 0x000001e1ff087424 */ /* 0x000fe400078e00ff */
[----:B------:R-:W-:Y:S02]  /*1610*/  IMAD.MOV.U32 R12, RZ, RZ, 0x1 ;  /* 0x00000001ff0c7424 */ /* 0x000fe400078e00ff */
[----:B0-----:R-:W-:-:S07]  /*1620*/  IMAD.MOV.U32 R13, RZ, RZ, RZ ;  /* 0x000000ffff0d7224 */ /* 0x001fce00078e00ff */
[----:B------:R-:W-:-:S07]  /*1630*/  LEPC R20, `(.L_x_17) ;  /* 0x000000001014794e */ /* 0x000fce0000000000 */
[----:B-1---5:R-:W-:Y:S05]  /*1640*/  CALL.ABS.NOINC R14 ;  /* 0x000000000e007343 */ /* 0x022fea0003c00000 */
.L_x_17:
[----:B------:R-:W-:-:S04]  /*1650*/  LOP3.LUT R0, R18, 0x1, RZ, 0xfc, !PT ;  /* 0x0000000112007812 */ /* 0x000fc800078efcff */
[----:B------:R-:W-:-:S13]  /*1660*/  ISETP.NE.AND P0, PT, R0, 0x3, PT ;  /* 0x000000030000780c */ /* 0x000fda0003f05270 */
[----:B------:R-:W-:Y:S05]  /*1670*/  @!P0 BRA `(.L_x_18) ;  /* 0x0000000000048947 */ /* 0x000fea0003800000 */
[----:B------:R-:W-:Y:S01]  /*1680*/  BPT.TRAP 0x1 ;  /* 0x000000040000795c */ /* 0x000fe20000300000 */
.L_x_18:
[----:B------:R-:W0:Y:S01]  /*1690*/  S2UR UR5, SR_CgaCtaId ;  /* 0x00000000000579c3 */ /* 0x000e220000008800 */
[----:B------:R-:W-:Y:S01]  /*16a0*/  UMOV UR4, 0x400 ;  /* 0x0000040000047882 */ /* 0x000fe20000000000 */
[----:B------:R-:W-:Y:S02]  /*16b0*/  IMAD.U32 R0, RZ, RZ, UR40 ;  /* 0x00000028ff007e24 */ /* 0x000fe4000f8e00ff */
[----:B------:R-:W-:-:S03]  /*16c0*/  IMAD.U32 R3, RZ, RZ, UR41 ;  /* 0x00000029ff037e24 */ /* 0x000fc6000f8e00ff */
[----:B------:R-:W-:Y:S01]  /*16d0*/  SHF.L.U32 R0, R0, 0x1f, RZ ;  /* 0x0000001f00007819 */ /* 0x000fe200000006ff */
[----:B0-----:R-:W-:-:S06]  /*16e0*/  ULEA UR4, UR5, UR4, 0x18 ;  /* 0x0000000405047291 */ /* 0x001fcc000f8ec03f */
[----:B------:R-:W-:-:S04]  /*16f0*/  IMAD.U32 R6, RZ, RZ, UR4 ;  /* 0x00000004ff067e24 */ /* 0x000fc8000f8e00ff */
[----:B------:R-:W-:-:S04]  /*1700*/  IMAD R3, R3, 0x8, R6 ;  /* 0x0000000803037824 */ /* 0x000fc800078e0206 */
[----:B------:R0:W1:Y:S01]  /*1710*/  SYNCS.PHASECHK.TRANS64.TRYWAIT P1, [R3+URZ], R0 ;  /* 0x00000000030075a7 */ /* 0x000062000802017f */
[----:B------:R-:W-:Y:S05]  /*1720*/  @!P0 BRA `(.L_x_19) ;  /* 0x0000000000048947 */ /* 0x000fea0003800000 */
[----:B------:R-:W-:Y:S01]  /*1730*/  BPT.TRAP 0x1 ;  /* 0x000000040000795c */ /* 0x000fe20000300000 */
.L_x_19:
[----:B------:R-:W-:-:S05]  /*1740*/  IMAD.U32 R4, RZ, RZ, UR44 ;  /* 0x0000002cff047e24 */ /* 0x000fca000f8e00ff */
[----:B------:R-:W-:Y:S01]  /*1750*/  ISETP.GE.AND P2, PT, R4, 0x1, PT ;  /* 0x000000010400780c */ /* 0x000fe20003f46270 */
[----:B-1----:R-:W-:-:S12]  /*1760*/  @P1 BRA `(.L_x_20) ;  /* 0x0000000000081947 */ /* 0x002fd80003800000 */
[----:B------:R-:W1:Y:S02]  /*1770*/  SYNCS.PHASECHK.TRANS64.TRYWAIT P1, [R3+URZ], R0 ;  /* 0x00000000030075a7 */ /* 0x000e64000802017f */
[----:B-1----:R-:W-:Y:S05]  /*1780*/  @!P1 BRA `(.L_x_21) ;  /* 0x0000005400ec9947 */ /* 0x002fea0003800000 */
.L_x_20:
[----:B------:R-:W-:Y:S05]  /*1790*/  WARPSYNC.ALL ;  /* 0x0000000000007948 */ /* 0x000fea0003800000 */
[----:B------:R-:W-:Y:S01]  /*17a0*/  R2UR UR4, R6 ;  /* 0x00000000060472ca */ /* 0x000fe200000e0000 */
[----:B------:R-:W-:Y:S01]  /*17b0*/  ULEA UR5, UR41, UR45, 0xa ;  /* 0x0000002d29057291 */ /* 0x000fe2000f8e503f */
[----:B------:R-:W-:Y:S01]  /*17c0*/  WARPGROUP.ARRIVE ;  /* 0x00000000000079c5 */ /* 0x000fe20000000000 */
[----:B------:R-:W-:Y:S01]  /*17d0*/  UMOV UR9, 0x40000040 ;  /* 0x4000004000097882 */ /* 0x000fe20000000000 */
[----:B------:R-:W-:-:S04]  /*17e0*/  UMOV UR11, 0x40000040 ;  /* 0x40000040000b7882 */ /* 0x000fc80000000000 */
[----:B------:R-:W-:-:S05]  /*17f0*/  UMOV UR8, UR5 ;  /* 0x0000000500087c82 */ /* 0x000fca0008000000 */
[----:B------:R-:W-:-:S04]  /*1800*/  UIADD3 UR4, UR4, 0x10100, URZ ;  /* 0x0001010004047890 */ /* 0x000fc8000fffe03f */
[----:B------:R-:W-:-:S04]  /*1810*/  USHF.R.U32.HI UR4, URZ, 0x4, UR4 ;  /* 0x000000043f047899 */ /* 0x000fc80008011604 */
[----:B------:R-:W-:-:S04]  /*1820*/  ULOP3.LUT UR4, UR4, 0x3fff, URZ, 0xc0, !UPT ;  /* 0x00003fff04047892 */ /* 0x000fc8000f8ec03f */
[----:B------:R-:W-:-:S04]  /*1830*/  ULOP3.LUT UR4, UR4, 0x10000, URZ, 0xfc, !UPT ;  /* 0x0001000004047892 */ /* 0x000fc8000f8efc3f */
[----:B------:R-:W-:-:S07]  /*1840*/  ULEA UR6, UR41, UR4, 0xa ;  /* 0x0000000429067291 */ /* 0x000fce000f8e503f */
[----:B------:R-:W-:Y:S02]  /*1850*/  UMOV UR10, UR6 ;  /* 0x00000006000a7c82 */ /* 0x000fe40008000000 */
[----:B------:R-:W-:Y:S01]  /*1860*/  IGMMA.64x128x32.S8.S8 R24, gdesc[UR8], RZ, !UPT, gsb0 ;  /* 0x03600000081879f1 */ /* 0x000fe2000c0410ff */
[----:B------:R-:W-:Y:S02]  /*1870*/  UIADD3 UR8, UR5, 0x2, URZ ;  /* 0x0000000205087890 */ /* 0x000fe4000fffe03f */
[----:B------:R-:W-:Y:S01]  /*1880*/  UIADD3 UR10, UR6, 0x2, URZ ;  /* 0x00000002060a7890 */ /* 0x000fe2000fffe03f */
[----:B------:R-:W-:Y:S01]  /*1890*/  UMOV UR9, 0x40000040 ;  /* 0x4000004000097882 */ /* 0x000fe20000000000 */
[----:B------:R-:W-:Y:S01]  /*18a0*/  UMOV UR11, 0x40000040 ;  /* 0x40000040000b7882 */ /* 0x000fe20000000000 */
[----:B------:R-:W-:Y:S02]  /*18b0*/  WARPGROUP.DEPBAR.LE gsb0, 0x0 ;  /* 0x00008000000079c5 */ /* 0x000fe40000010000 */
[----:B------:R-:W-:-:S06]  /*18c0*/  WARPGROUP.ARRIVE ;  /* 0x00000000000079c5 */ /* 0x000fcc0000000000 */
[----:B------:R-:W-:Y:S01]  /*18d0*/  IGMMA.64x128x32.S8.S8 R24, gdesc[UR8], R24, gsb0 ;  /* 0x03600000081879f1 */ /* 0x000fe20008041018 */
        /* <DEDUP_REMOVED lines=13> */
[----:B------:R-:W-:Y:S03]  /*19b0*/  IGMMA.64x128x32.S8.S8 R24, gdesc[UR8], R24, gsb0 ;  /* 0x03600000081879f1 */ /* 0x000fe60008041018 */
[----:B------:R-:W-:Y:S02]  /*19c0*/  WARPGROUP.DEPBAR.LE gsb0, 0x0 ;  /* 0x00008000000079c5 */ /* 0x000fe40000010000 */
[----:B------:R-:W-:Y:S05]  /*19d0*/  @!P2 BRA `(.L_x_22) ;  /* 0x000000040028a947 */ /* 0x000fea0003800000 */
[----:B------:R-:W-:Y:S01]  /*19e0*/  UIADD3 UR5, UR41, 0x1, URZ ;  /* 0x0000000129057890 */ /* 0x000fe2000fffe03f */
[----:B01----:R-:W-:Y:S02]  /*19f0*/  IMAD.U32 R0, RZ, RZ, UR44 ;  /* 0x0000002cff007e24 */ /* 0x003fe4000f8e00ff */
[----:B------:R-:W-:Y:S01]  /*1a00*/  IMAD.U32 R3, RZ, RZ, UR41 ;  /* 0x00000029ff037e24 */ /* 0x000fe2000f8e00ff */
[----:B------:R-:W-:-:S04]  /*1a10*/  UISETP.NE.AND UP0, UPT, UR5, 0x4, UPT ;  /* 0x000000040500788c */ /* 0x000fc8000bf05270 */
[----:B------:R-:W-:Y:S02]  /*1a20*/  USEL UR6, URZ, 0x1, UP0 ;  /* 0x000000013f067887 */ /* 0x000fe40008000000 */
[----:B------:R-:W-:Y:S02]  /*1a30*/  USEL UR5, UR5, URZ, UP0 ;  /* 0x0000003f05057287 */ /* 0x000fe40008000000 */
[----:B------:R-:W-:-:S06]  /*1a40*/  ULOP3.LUT UR6, UR40, UR6, URZ, 0x3c, !UPT ;  /* 0x0000000628067292 */ /* 0x000fcc000f8e3c3f */
[----:B------:R-:W-:-:S07]  /*1a50*/  IMAD.U32 R7, RZ, RZ, UR6 ;  /* 0x00000006ff077e24 */ /* 0x000fce000f8e00ff */
.L_x_29:
[----:B------:R-:W-:Y:S05]  /*1a60*/  @!P0 BRA `(.L_x_23) ;  /* 0x0000000000048947 */ /* 0x000fea0003800000 */
[----:B------:R-:W-:Y:S01]  /*1a70*/  BPT.TRAP 0x1 ;  /* 0x000000040000795c */ /* 0x000fe20000300000 */
.L_x_23:
[----:B------:R-:W0:Y:S01]  /*1a80*/  S2UR UR7, SR_CgaCtaId ;  /* 0x00000000000779c3 */ /* 0x000e220000008800 */
[----:B------:R-:W-:Y:S01]  /*1a90*/  UMOV UR6, 0x400 ;  /* 0x0000040000067882 */ /* 0x000fe20000000000 */
[----:B------:R-:W-:Y:S01]  /*1aa0*/  IMAD.U32 R5, RZ, RZ, UR5 ;  /* 0x00000005ff057e24 */ /* 0x000fe2000f8e00ff */
[----:B------:R-:W-:Y:S01]  /*1ab0*/  SHF.L.U32 R4, R7, 0x1f, RZ ;  /* 0x0000001f07047819 */ /* 0x000fe200000006ff */
[----:B0-----:R-:W-:-:S06]  /*1ac0*/  ULEA UR6, UR7, UR6, 0x18 ;  /* 0x0000000607067291 */ /* 0x001fcc000f8ec03f */
[----:B------:R-:W-:-:S04]  /*1ad0*/  IMAD.U32 R6, RZ, RZ, UR6 ;  /* 0x00000006ff067e24 */ /* 0x000fc8000f8e00ff */
[----:B------:R-:W-:-:S04]  /*1ae0*/  IMAD R5, R5, 0x8, R6 ;  /* 0x0000000805057824 */ /* 0x000fc800078e0206 */
[----:B------:R0:W1:Y:S01]  /*1af0*/  SYNCS.PHASECHK.TRANS64.TRYWAIT P1, [R5+URZ], R4 ;  /* 0x00000004050075a7 */ /* 0x000062000802017f */
[----:B------:R-:W-:Y:S05]  /*1b00*/  @!P0 BRA `(.L_x_24) ;  /* 0x0000000000048947 */ /* 0x000fea0003800000 */
[----:B------:R-:W-:Y:S01]  /*1b10*/  BPT.TRAP 0x1 ;  /* 0x000000040000795c */ /* 0x000fe20000300000 */
.L_x_24:
[----:B-1----:R-:W-:Y:S05]  /*1b20*/  @P1 BRA `(.L_x_25) ;  /* 0x0000000000081947 */ /* 0x002fea0003800000 */
[----:B------:R-:W1:Y:S02]  /*1b30*/  SYNCS.PHASECHK.TRANS64.TRYWAIT P1, [R5+URZ], R4 ;  /* 0x00000004050075a7 */ /* 0x000e64000802017f */
[----:B-1----:R-:W-:Y:S05]  /*1b40*/  @!P1 BRA `(.L_x_26) ;  /* 0x0000005400109947 */ /* 0x002fea0003800000 */
.L_x_25:
[----:B------:R-:W-:Y:S01]  /*1b50*/  ULEA UR6, UR5, UR45, 0xa ;  /* 0x0000002d05067291 */ /* 0x000fe2000f8e503f */
[----:B------:R-:W-:Y:S01]  /*1b60*/  WARPGROUP.ARRIVE ;  /* 0x00000000000079c5 */ /* 0x000fe20000000000 */
[----:B------:R-:W-:Y:S01]  /*1b70*/  ULEA UR7, UR5, UR4, 0xa ;  /* 0x0000000405077291 */ /* 0x000fe2000f8e503f */
[----:B------:R-:W-:Y:S01]  /*1b80*/  UMOV UR9, 0x40000040 ;  /* 0x4000004000097882 */ /* 0x000fe20000000000 */
[----:B------:R-:W-:-:S03]  /*1b90*/  UMOV UR11, 0x40000040 ;  /* 0x40000040000b7882 */ /* 0x000fc60000000000 */
[----:B------:R-:W-:Y:S02]  /*1ba0*/  UMOV UR8, UR6 ;  /* 0x0000000600087c82 */ /* 0x000fe40008000000 */
[----:B------:R-:W-:Y:S02]  /*1bb0*/  UMOV UR10, UR7 ;  /* 0x00000007000a7c82 */ /* 0x000fe40008000000 */
[----:B------:R-:W-:Y:S01]  /*1bc0*/  IGMMA.64x128x32.S8.S8 R24, gdesc[UR8], R24, gsb0 ;  /* 0x03600000081879f1 */ /* 0x000fe20008041018 */
[----:B------:R-:W-:Y:S02]  /*1bd0*/  UIADD3 UR8, UR6, 0x2, URZ ;  /* 0x0000000206087890 */ /* 0x000fe4000fffe03f */
[----:B------:R-:W-:Y:S01]  /*1be0*/  UIADD3 UR10, UR7, 0x2, URZ ;  /* 0x00000002070a7890 */ /* 0x000fe2000fffe03f */
[----:B------:R-:W-:Y:S01]  /*1bf0*/  UMOV UR9, 0x40000040 ;  /* 0x4000004000097882 */ /* 0x000fe20000000000 */
[----:B------:R-:W-:Y:S01]  /*1c00*/  UMOV UR11, 0x40000040 ;  /* 0x40000040000b7882 */ /* 0x000fe20000000000 */
[----:B------:R-:W-:-:S02]  /*1c10*/  WARPGROUP.DEPBAR.LE gsb0, 0x0 ;  /* 0x00008000000079c5 */ /* 0x000fc40000010000 */
        /* <DEDUP_REMOVED lines=18> */
[----:B------:R-:W-:Y:S01]  /*1d40*/  BPT.TRAP 0x1 ;  /* 0x000000040000795c */ /* 0x000fe20000300000 */
.L_x_27:
[----:B------:R-:W-:-:S13]  /*1d50*/  ISETP.NE.AND P1, PT, R22, RZ, PT ;  /* 0x000000ff1600720c */ /* 0x000fda0003f25270 */
[----:B01----:R-:W-:-:S04]  /*1d60*/  @P1 IMAD R4, R3, 0x8, R6 ;  /* 0x0000000803041824 */ /* 0x003fc800078e0206 */
[----:B------:R-:W-:-:S05]  /*1d70*/  @P1 VIADD R4, R4, 0x20 ;  /* 0x0000002004041836 */ /* 0x000fca0000000000 */
[----:B------:R-:W-:-:S04]  /*1d80*/  @P1 PRMT R4, R19, 0x654, R4 ;  /* 0x0000065413041816 */ /* 0x000fc80000000004 */
[----:B------:R0:W-:Y:S01]  /*1d90*/  @P1 SYNCS.ARRIVE.TRANS64.RED.A1T0 RZ, [R4+URZ], RZ ;  /* 0x000000ff04ff19a7 */ /* 0x0001e2000810043f */
[----:B------:R-:W-:-:S13]  /*1da0*/  ISETP.GT.U32.AND P1, PT, R18, 0x1, PT ;  /* 0x000000011200780c */ /* 0x000fda0003f24070 */
[----:B0-----:R-:W-:Y:S05]  /*1db0*/  @P1 BRA `(.L_x_28) ;  /* 0x0000000000041947 */ /* 0x001fea0003800000 */
[----:B------:R-:W-:Y:S01]  /*1dc0*/  BPT.TRAP 0x1 ;  /* 0x000000040000795c */ /* 0x000fe20000300000 */
.L_x_28:
[----:B------:R-:W-:Y:S01]  /*1dd0*/  UIADD3 UR5, UR5, 0x1, URZ ;  /* 0x0000000105057890 */ /* 0x000fe2000fffe03f */
[C---:B------:R-:W-:Y:S01]  /*1de0*/  ISETP.GT.AND P2, PT, R0.reuse, 0x1, PT ;  /* 0x000000010000780c */ /* 0x040fe20003f44270 */
[----:B------:R-:W-:Y:S02]  /*1df0*/  VIADD R3, R3, 0x1 ;  /* 0x0000000103037836 */ /* 0x000fe40000000000 */
[----:B------:R-:W-:Y:S01]  /*1e00*/  UISETP.NE.AND UP0, UPT, UR5, 0x4, UPT ;  /* 0x000000040500788c */ /* 0x000fe2000bf05270 */
[----:B------:R-:W-:Y:S02]  /*1e10*/  VIADD R0, R0, 0xffffffff ;  /* 0xffffffff00007836 */ /* 0x000fe40000000000 */
[C---:B------:R-:W-:Y:S01]  /*1e20*/  ISETP.NE.AND P1, PT, R3.reuse, 0x4, PT ;  /* 0x000000040300780c */ /* 0x040fe20003f25270 */
[----:B------:R-:W-:Y:S02]  /*1e30*/  USEL UR6, URZ, 0x1, UP0 ;  /* 0x000000013f067887 */ /* 0x000fe40008000000 */
[----:B------:R-:W-:Y:S01]  /*1e40*/  USEL UR5, UR5, URZ, UP0 ;  /* 0x0000003f05057287 */ /* 0x000fe20008000000 */
[----:B------:R-:W-:-:S03]  /*1e50*/  SEL R3, R3, RZ, P1 ;  /* 0x000000ff03037207 */ /* 0x000fc60000800000 */
[----:B------:R-:W-:Y:S01]  /*1e60*/  LOP3.LUT R7, R7, UR6, RZ, 0x3c, !PT ;  /* 0x0000000607077c12 */ /* 0x000fe2000f8e3cff */
[----:B------:R-:W-:Y:S07]  /*1e70*/  @P2 BRA `(.L_x_29) ;  /* 0xfffffff800f82947 */ /* 0x000fee000383ffff */
.L_x_22:
[----:B01----:R-:W0:Y:S02]  /*1e80*/  LDC R0, c[0x0][0x28c] ;  /* 0x0000a300ff007b82 */ /* 0x003e240000000800 */
[----:B0-----:R-:W-:-:S13]  /*1e90*/  ISETP.GE.AND P1, PT, R0, 0x1, PT ;  /* 0x000000010000780c */ /* 0x001fda0003f26270 */
[----:B------:R-:W-:Y:S05]  /*1ea0*/  @!P1 BRA `(.L_x_30) ;  /* 0x0000000000389947 */ /* 0x000fea0003800000 */
[----:B------:R-:W-:Y:S05]  /*1eb0*/  @!P0 BRA `(.L_x_31) ;  /* 0x0000000000048947 */ /* 0x000fea0003800000 */
[----:B------:R-:W-:Y:S01]  /*1ec0*/  BPT.TRAP 0x1 ;  /* 0x000000040000795c */ /* 0x000fe20000300000 */
.L_x_31:
[----:B------:R-:W-:-:S13]  /*1ed0*/  ISETP.NE.AND P0, PT, R22, RZ, PT ;  /* 0x000000ff1600720c */ /* 0x000fda0003f05270 */
[----:B------:R-:W-:-:S05]  /*1ee0*/  VOTEU.ANY UP0, P0 ;  /* 0x00000000003f7886 */ /* 0x000fca0000000100 */
[----:B------:R-:W-:-:S06]  /*1ef0*/  @UP0 UIADD3 UR4, UR44, UR41, URZ ;  /* 0x000000292c040290 */ /* 0x000fcc000fffe03f */
[----:B------:R-:W-:-:S04]  /*1f00*/  IMAD.U32 R0, RZ, RZ, UR4 ;  /* 0x00000004ff007e24 */ /* 0x000fc8000f8e00ff */
[----:B------:R-:W-:-:S05]  /*1f10*/  @P0 IMAD.SHL.U32 R0, R0, 0x8, RZ ;  /* 0x0000000800000824 */ /* 0x000fca00078e00ff */
[----:B------:R-:W-:-:S04]  /*1f20*/  @P0 LOP3.LUT R0, R0, 0x18, RZ, 0xc0, !PT ;  /* 0x0000001800000812 */ /* 0x000fc800078ec0ff */
[----:B------:R-:W-:-:S04]  /*1f30*/  @P0 IADD3 R0, R6, 0x20, R0 ;  /* 0x0000002006000810 */ /* 0x000fc80007ffe000 */
[----:B------:R-:W-:-:S04]  /*1f40*/  @P0 PRMT R0, R19, 0x654, R0 ;  /* 0x0000065413000816 */ /* 0x000fc80000000000 */
[----:B------:R0:W-:Y:S01]  /*1f50*/  @P0 SYNCS.ARRIVE.TRANS64.RED.A1T0 RZ, [R0+URZ], RZ ;  /* 0x000000ff00ff09a7 */ /* 0x0001e2000810043f */
[----:B------:R-:W-:-:S13]  /*1f60*/  ISETP.GT.U32.AND P0, PT, R18, 0x1, PT ;  /* 0x000000011200780c */ /* 0x000fda0003f04070 */
[----:B0-----:R-:W-:Y:S05]  /*1f70*/  @P0 BRA `(.L_x_30) ;  /* 0x0000000000040947 */ /* 0x001fea0003800000 */
[----:B------:R-:W-:Y:S01]  /*1f80*/  BPT.TRAP 0x1 ;  /* 0x000000040000795c */ /* 0x000fe20000300000 */
.L_x_30:
[----:B------:R-:W-:Y:S01]  /*1f90*/  IMAD.SHL.U32 R3, R100, 0x80, RZ ;  /* 0x0000008064037824 */ /* 0x000fe200078e00ff */
[----:B------:R-:W-:Y:S01]  /*1fa0*/  ULDC UR4, c[0x0][0x288] ;  /* 0x0000a20000047ab9 */ /* 0x000fe20000000800 */
[----:B------:R-:W-:Y:S02]  /*1fb0*/  IMAD.SHL.U32 R11, R101, 0x80, RZ ;  /* 0x00000080650b7824 */ /* 0x000fe400078e00ff */
[----:B------:R-:W-:Y:S01]  /*1fc0*/  IMAD.MOV.U32 R0, RZ, RZ, -0x1 ;  /* 0xffffffffff007424 */ /* 0x000fe200078e00ff */
[----:B------:R-:W-:Y:S01]  /*1fd0*/  ISETP.GE.AND P0, PT, R3, UR4, PT ;  /* 0x0000000403007c0c */ /* 0x000fe2000bf06270 */
[----:B------:R-:W-:-:S03]  /*1fe0*/  ULDC UR4, c[0x0][0x284] ;  /* 0x0000a10000047ab9 */ /* 0x000fc60000000800 */
[----:B------:R-:W-:-:S13]  /*1ff0*/  ISETP.GE.OR P0, PT, R11, UR4, P0 ;  /* 0x000000040b007c0c */ /* 0x000fda0008706670 */
[----:B------:R-:W-:Y:S05]  /*2000*/  @P0 BRA `(.L_x_32) ;  /* 0x0000003000c80947 */ /* 0x000fea0003800000 */
[----:B------:R-:W0:Y:S01]  /*2010*/  LDC.64 R12, c[0x0][0x5c8] ;  /* 0x00017200ff0c7b82 */ /* 0x000e220000000a00 */
[----:B------:R-:W-:Y:S01]  /*2020*/  SHF.R.S32.HI R10, RZ, 0x1f, R23 ;  /* 0x0000001fff0a7819 */ /* 0x000fe20000011417 */
[----:B------:R-:W-:Y:S01]  /*2030*/  ULDC.64 UR4, c[0x0][0x5d0] ;  /* 0x0001740000047ab9 */ /* 0x000fe20000000a00 */
[----:B------:R-:W-:Y:S01]  /*2040*/  LOP3.LUT R8, R3, 0x6, R94, 0xf8, !PT ;  /* 0x0000000603087812 */ /* 0x000fe200078ef85e */
[----:B------:R-:W-:Y:S01]  /*2050*/  IMAD.WIDE R14, R101, 0x80, R88 ;  /* 0x00000080650e7825 */ /* 0x000fe200078e0258 */
[----:B------:R-:W-:Y:S02]  /*2060*/  BSSY B0, `(.L_x_32) ;  /* 0x000032c000007945 */ /* 0x000fe40003800000 */
[----:B------:R-:W-:Y:S01]  /*2070*/  SHF.R.S32.HI R9, RZ, 0x1f, R8 ;  /* 0x0000001fff097819 */ /* 0x000fe20000011408 */
[----:B------:R-:W-:Y:S02]  /*2080*/  IMAD R4, R10, UR4, RZ ;  /* 0x000000040a047c24 */ /* 0x000fe4000f8e02ff */
[----:B------:R-:W-:-:S02]  /*2090*/  IMAD.IADD R101, R98, 0x1, -R11 ;  /* 0x0000000162657824 */ /* 0x000fc400078e0a0b */
[C---:B------:R-:W-:Y:S02]  /*20a0*/  IMAD R7, R23.reuse, UR5, R4 ;  /* 0x0000000517077c24 */ /* 0x040fe4000f8e0204 */
[----:B------:R-:W-:Y:S01]  /*20b0*/  IMAD.WIDE.U32 R4, R23, UR4, R8 ;  /* 0x0000000417047c25 */ /* 0x000fe2000f8e0008 */
[----:B------:R-:W-:-:S03]  /*20c0*/  ULDC.64 UR4, c[0x0][0x5c0] ;  /* 0x0001700000047ab9 */ /* 0x000fc60000000a00 */
[----:B------:R-:W-:Y:S02]  /*20d0*/  IMAD.IADD R5, R5, 0x1, R7 ;  /* 0x0000000105057824 */ /* 0x000fe400078e0207 */
[----:B------:R-:W-:Y:S02]  /*20e0*/  IMAD.IADD R3, R92, 0x1, -R3 ;  /* 0x000000015c037824 */ /* 0x000fe400078e0a03 */
[-C--:B0-----:R-:W-:Y:S02]  /*20f0*/  IMAD R6, R15, R12.reuse, RZ ;  /* 0x0000000c0f067224 */ /* 0x081fe400078e02ff */
[----:B------:R-:W-:-:S04]  /*2100*/  IMAD.WIDE.U32 R4, R14, R12, R4 ;  /* 0x0000000c0e047225 */ /* 0x000fc800078e0004 */
[----:B------:R-:W-:Y:S01]  /*2110*/  IMAD R7, R14, R13, R6 ;  /* 0x0000000d0e077224 */ /* 0x000fe200078e0206 */
[----:B------:R-:W-:-:S04]  /*2120*/  IADD3 R4, P0, R4, UR4, RZ ;  /* 0x0000000404047c10 */ /* 0x000fc8000ff1e0ff */
[----:B------:R-:W-:Y:S02]  /*2130*/  IADD3.X R5, R5, UR5, R7, P0, !PT ;  /* 0x0000000505057c10 */ /* 0x000fe400087fe407 */
[----:B-----5:R-:W-:Y:S02]  /*2140*/  ISETP.NE.AND P0, PT, R91, RZ, PT ;  /* 0x000000ff5b00720c */ /* 0x020fe40003f05270 */
[----:B------:R-:W-:-:S04]  /*2150*/  LEA R6, P1, R12, R4, 0x3 ;  /* 0x000000040c067211 */ /* 0x000fc800078218ff */
[----:B------:R-:W-:-:S07]  /*2160*/  LEA.HI.X R7, R12, R5, R13, 0x3, P1 ;  /* 0x000000050c077211 */ /* 0x000fce00008f1c0d */
[----:B------:R-:W-:Y:S05]  /*2170*/  @!P0 BRA `(.L_x_33) ;  /* 0x0000002400608947 */ /* 0x000fea0003800000 */
[----:B------:R-:W0:Y:S01]  /*2180*/  LDC.64 R102, c[0x0][0x5b0] ;  /* 0x00016c00ff667b82 */ /* 0x000e220000000a00 */
[----:B------:R-:W-:Y:S01]  /*2190*/  ULDC.64 UR4, c[0x0][0x5b8] ;  /* 0x00016e0000047ab9 */ /* 0x000fe20000000a00 */
[----:B------:R-:W-:Y:S01]  /*21a0*/  ISETP.GE.AND P1, PT, R101, 0x1, PT ;  /* 0x000000016500780c */ /* 0x000fe20003f26270 */
[----:B------:R-:W-:Y:S01]  /*21b0*/  IMAD R10, R10, UR4, RZ ;  /* 0x000000040a0a7c24 */ /* 0x000fe2000f8e02ff */
[----:B------:R-:W-:Y:S01]  /*21c0*/  BSSY B1, `(.L_x_34) ;  /* 0x000000e000017945 */ /* 0x000fe20003800000 */
[----:B------:R-:W-:Y:S01]  /*21d0*/  IMAD.WIDE.U32 R20, R23, UR4, R8 ;  /* 0x0000000417147c25 */ /* 0x000fe2000f8e0008 */
[----:B------:R-:W-:Y:S02]  /*21e0*/  ISETP.LT.OR P5, PT, R3, 0x1, !P1 ;  /* 0x000000010300780c */ /* 0x000fe40004fa1670 */
[----:B------:R-:W1:Y:S01]  /*21f0*/  LDC.64 R104, c[0x0][0x5a8] ;  /* 0x00016a00ff687b82 */ /* 0x000e620000000a00 */
[----:B------:R-:W-:Y:S02]  /*2200*/  IMAD R13, R23, UR5, R10 ;  /* 0x00000005170d7c24 */ /* 0x000fe4000f8e020a */
[----:B------:R-:W-:-:S02]  /*2210*/  IMAD.MOV.U32 R12, RZ, RZ, R20 ;  /* 0x000000ffff0c7224 */ /* 0x000fc400078e0014 */
[----:B------:R-:W-:Y:S02]  /*2220*/  IMAD.IADD R13, R21, 0x1, R13 ;  /* 0x00000001150d7824 */ /* 0x000fe400078e020d */
[-C--:B0-----:R-:W-:Y:S02]  /*2230*/  IMAD R10, R15, R102.reuse, RZ ;  /* 0x000000660f0a7224 */ /* 0x081fe400078e02ff */
[----:B------:R-:W-:-:S04]  /*2240*/  IMAD.WIDE.U32 R8, R14, R102, R12 ;  /* 0x000000660e087225 */ /* 0x000fc800078e000c */
[----:B------:R-:W-:Y:S01]  /*2250*/  IMAD R23, R14, R103, R10 ;  /* 0x000000670e177224 */ /* 0x000fe200078e020a */
[----:B-1----:R-:W-:-:S04]  /*2260*/  IADD3 R8, P0, R8, R104, RZ ;  /* 0x0000006808087210 */ /* 0x002fc80007f1e0ff */
[----:B------:R-:W-:Y:S01]  /*2270*/  IADD3.X R9, R105, R9, R23, P0, !PT ;  /* 0x0000000969097210 */ /* 0x000fe200007fe417 */
[----:B------:R-:W-:Y:S08]  /*2280*/  @P5 BRA `(.L_x_35) ;  /* 0x0000000000045947 */ /* 0x000ff00003800000 */
[----:B------:R0:W5:Y:S02]  /*2290*/  LDG.E.U8 R99, desc[UR38][R8.64] ;  /* 0x0000002608637981 */ /* 0x000164000c1e1100 */
.L_x_35:
[----:B------:R-:W-:Y:S05]  /*22a0*/  BSYNC B1 ;  /* 0x0000000000017941 */ /* 0x000fea0003800000 */
.L_x_34:
[----:B-----5:R-:W-:Y:S01]  /*22b0*/  LOP3.LUT R15, R99, 0xffff, RZ, 0xc0, !PT ;  /* 0x0000ffff630f7812 */ /* 0x020fe200078ec0ff */
[C---:B------:R-:W-:Y:S01]  /*22c0*/  IMAD.SHL.U32 R10, R102.reuse, 0x8, RZ ;  /* 0x00000008660a7824 */ /* 0x040fe200078e00ff */
[----:B------:R-:W-:Y:S01]  /*22d0*/  ISETP.LT.OR P2, PT, R3, 0x2, !P1 ;  /* 0x000000020300780c */ /* 0x000fe20004f41670 */
[----:B------:R-:W-:Y:S01]  /*22e0*/  BSSY B1, `(.L_x_36) ;  /* 0x000000e000017945 */ /* 0x000fe20003800000 */
[----:B------:R-:W-:Y:S02]  /*22f0*/  PRMT R100, R15, 0x8880, RZ ;  /* 0x000088800f647816 */ /* 0x000fe400000000ff */
[----:B------:R-:W-:Y:S02]  /*2300*/  SHF.L.U64.HI R11, R102, 0x3, R103 ;  /* 0x00000003660b7819 */ /* 0x000fe40000010267 */
[----:B------:R-:W-:Y:S01]  /*2310*/  ISETP.GE.AND P0, PT, R101, 0x9, PT ;  /* 0x000000096500780c */ /* 0x000fe20003f06270 */
[----:B------:R-:W-:Y:S02]  /*2320*/  IMAD R15, R100, R91, RZ ;  /* 0x0000005b640f7224 */ /* 0x000fe400078e02ff */
[----:B------:R-:W-:-:S04]  /*2330*/  IMAD.WIDE.U32 R10, R14, R102, R10 ;  /* 0x000000660e0a7225 */ /* 0x000fc800078e000a */
[----:B------:R-:W-:Y:S01]  /*2340*/  @!P5 IMAD R21, R24, R90, R15 ;  /* 0x0000005a1815d224 */ /* 0x000fe200078e020f */
[----:B------:R-:W-:Y:S01]  /*2350*/  IADD3 R10, P3, P4, R20, R104, R10 ;  /* 0x00000068140a7210 */ /* 0x000fe20007c7e00a */
[----:B------:R-:W-:-:S03]  /*2360*/  IMAD.IADD R20, R23, 0x1, R11 ;  /* 0x0000000117147824 */ /* 0x000fc600078e020b */
[----:B------:R1:W-:Y:S01]  /*2370*/  @!P5 STG.E.U8 desc[UR38][R4.64], R21 ;  /* 0x000000150400d986 */ /* 0x0003e2000c101126 */
[----:B------:R-:W-:Y:S08]  /*2380*/  @P2 BRA `(.L_x_37) ;  /* 0x00000000000c2947 */ /* 0x000ff00003800000 */
[----:B------:R-:W2:Y:S02]  /*2390*/  LDG.E.U8 R99, desc[UR38][R8.64+0x1] ;  /* 0x0000012608637981 */ /* 0x000ea4000c1e1100 */
[----:B--2---:R-:W-:-:S05]  /*23a0*/  PRMT R14, R99, 0x8880, RZ ;  /* 0x00008880630e7816 */ /* 0x004fca00000000ff */
[----:B------:R-:W-:-:S07]  /*23b0*/  IMAD R15, R14, R91, RZ ;  /* 0x0000005b0e0f7224 */ /* 0x000fce00078e02ff */
.L_x_37:
[----:B------:R-:W-:Y:S05]  /*23c0*/  BSYNC B1 ;  /* 0x0000000000017941 */ /* 0x000fea0003800000 */
.L_x_36:
[----:B------:R-:W-:Y:S01]  /*23d0*/  ISETP.LT.OR P5, PT, R3, 0x1, !P0 ;  /* 0x000000010300780c */ /* 0x000fe200047a1670 */
[----:B------:R-:W-:Y:S01]  /*23e0*/  @!P2 IMAD R25, R25, R90, R15 ;  /* 0x0000005a1919a224 */ /* 0x000fe200078e020f */
[----:B------:R-:W-:Y:S01]  /*23f0*/  BSSY B1, `(.L_x_38) ;  /* 0x000000a000017945 */ /* 0x000fe20003800000 */
[----:B------:R-:W-:Y:S02]  /*2400*/  IADD3.X R11, R13, R105, R20, P3, P4 ;  /* 0x000000690d0b7210 */ /* 0x000fe40001fe8414 */
[C---:B------:R-:W-:Y:S01]  /*2410*/  ISETP.LT.OR P3, PT, R3.reuse, 0x2, !P0 ;  /* 0x000000020300780c */ /* 0x040fe20004761670 */
[----:B------:R2:W-:Y:S01]  /*2420*/  @!P2 STG.E.U8 desc[UR38][R4.64+0x1], R25 ;  /* 0x000001190400a986 */ /* 0x0005e2000c101126 */
[C---:B------:R-:W-:Y:S02]  /*2430*/  ISETP.LT.OR P4, PT, R3.reuse, 0x9, !P1 ;  /* 0x000000090300780c */ /* 0x040fe40004f81670 */
[----:B------:R-:W-:-:S04]  /*2440*/  ISETP.LT.OR P2, PT, R3, 0xa, !P1 ;  /* 0x0000000a0300780c */ /* 0x000fc80004f41670 */
[----:B------:R-:W-:Y:S09]  /*2450*/  @P5 BRA `(.L_x_39) ;  /* 0x00000000000c5947 */ /* 0x000ff20003800000 */
[----:B------:R-:W3:Y:S02]  /*2460*/  LDG.E.U8 R99, desc[UR38][R10.64] ;  /* 0x000000260a637981 */ /* 0x000ee4000c1e1100 */
[----:B---3--:R-:W-:-:S05]  /*2470*/  PRMT R12, R99, 0x8880, RZ ;  /* 0x00008880630c7816 */ /* 0x008fca00000000ff */
[----:B------:R-:W-:-:S07]  /*2480*/  IMAD R15, R12, R91, RZ ;  /* 0x0000005b0c0f7224 */ /* 0x000fce00078e02ff */
.L_x_39:
[----:B------:R-:W-:Y:S05]  /*2490*/  BSYNC B1 ;  /* 0x0000000000017941 */ /* 0x000fea0003800000 */
.L_x_38:
[----:B------:R-:W-:Y:S01]  /*24a0*/  @!P5 IMAD R13, R26, R90, R15 ;  /* 0x0000005a1a0dd224 */ /* 0x000fe200078e020f */
[----:B------:R-:W-:Y:S04]  /*24b0*/  BSSY B1, `(.L_x_40) ;  /* 0x0000006000017945 */ /* 0x000fe80003800000 */
[----:B------:R3:W-:Y:S01]  /*24c0*/  @!P5 STG.E.U8 desc[UR38][R6.64], R13 ;  /* 0x0000000d0600d986 */ /* 0x0007e2000c101126 */
[----:B------:R-:W-:Y:S05]  /*24d0*/  @P3 BRA `(.L_x_41) ;  /* 0x00000000000c3947 */ /* 0x000fea0003800000 */
[----:B------:R-:W4:Y:S02]  /*24e0*/  LDG.E.U8 R99, desc[UR38][R10.64+0x1] ;  /* 0x000001260a637981 */ /* 0x000f24000c1e1100 */
[----:B----4-:R-:W-:-:S05]  /*24f0*/  PRMT R12, R99, 0x8880, RZ ;  /* 0x00008880630c7816 */ /* 0x010fca00000000ff */
[----:B------:R-:W-:-:S07]  /*2500*/  IMAD R15, R12, R91, RZ ;  /* 0x0000005b0c0f7224 */ /* 0x000fce00078e02ff */
.L_x_41:
[----:B------:R-:W-:Y:S05]  /*2510*/  BSYNC B1 ;  /* 0x0000000000017941 */ /* 0x000fea0003800000 */
.L_x_40:
[----:B------:R-:W-:Y:S01]  /*2520*/  @!P3 IMAD R27, R27, R90, R15 ;  /* 0x0000005a1b1bb224 */ /* 0x000fe200078e020f */
[----:B------:R-:W-:Y:S04]  /*2530*/  BSSY B1, `(.L_x_42) ;  /* 0x0000006000017945 */ /* 0x000fe80003800000 */
[----:B------:R4:W-:Y:S01]  /*2540*/  @!P3 STG.E.U8 desc[UR38][R6.64+0x1], R27 ;  /* 0x0000011b0600b986 */ /* 0x0009e2000c101126 */
[----:B------:R-:W-:Y:S05]  /*2550*/  @P4 BRA `(.L_x_43) ;  /* 0x00000000000c4947 */ /* 0x000fea0003800000 */
[----:B------:R-:W5:Y:S02]  /*2560*/  LDG.E.U8 R99, desc[UR38][R8.64+0x8] ;  /* 0x0000082608637981 */ /* 0x000f64000c1e1100 */
[----:B-----5:R-:W-:-:S05]  /*2570*/  PRMT R12, R99, 0x8880, RZ ;  /* 0x00008880630c7816 */ /* 0x020fca00000000ff */
[----:B------:R-:W-:-:S07]  /*2580*/  IMAD R15, R12, R91, RZ ;  /* 0x0000005b0c0f7224 */ /* 0x000fce00078e02ff */
.L_x_43:
[----:B------:R-:W-:Y:S05]  /*2590*/  BSYNC B1 ;  /* 0x0000000000017941 */ /* 0x000fea0003800000 */
.L_x_42:
[----:B---3--:R-:W-:Y:S01]  /*25a0*/  @!P4 IMAD R13, R28, R90, R15 ;  /* 0x0000005a1c0dc224 */ /* 0x008fe200078e020f */
[----:B------:R-:W-:Y:S04]  /*25b0*/  BSSY B1, `(.L_x_44) ;  /* 0x0000006000017945 */ /* 0x000fe80003800000 */
[----:B------:R3:W-:Y:S01]  /*25c0*/  @!P4 STG.E.U8 desc[UR38][R4.64+0x8], R13 ;  /* 0x0000080d0400c986 */ /* 0x0007e2000c101126 */
[----:B------:R-:W-:Y:S05]  /*25d0*/  @P2 BRA `(.L_x_45) ;  /* 0x00000000000c2947 */ /* 0x000fea0003800000 */
[----:B------:R-:W5:Y:S02]  /*25e0*/  LDG.E.U8 R99, desc[UR38][R8.64+0x9] ;  /* 0x0000092608637981 */ /* 0x000f64000c1e1100 */
[----:B-----5:R-:W-:-:S05]  /*25f0*/  PRMT R12, R99, 0x8880, RZ ;  /* 0x00008880630c7816 */ /* 0x020fca00000000ff */
[----:B------:R-:W-:-:S07]  /*2600*/  IMAD R15, R12, R91, RZ ;  /* 0x0000005b0c0f7224 */ /* 0x000fce00078e02ff */
.L_x_45:
[----:B------:R-:W-:Y:S05]  /*2610*/  BSYNC B1 ;  /* 0x0000000000017941 */ /* 0x000fea0003800000 */
.L_x_44:
[----:B------:R-:W-:Y:S01]  /*2620*/  ISETP.LT.OR P4, PT, R3, 0x9, !P0 ;  /* 0x000000090300780c */ /* 0x000fe20004781670 */
[----:B------:R-:W-:Y:S01]  /*2630*/  @!P2 IMAD R29, R29, R90, R15 ;  /* 0x0000005a1d1da224 */ /* 0x000fe200078e020f */
[----:B------:R-:W-:Y:S01]  /*2640*/  BSSY B1, `(.L_x_46) ;  /* 0x0000009000017945 */ /* 0x000fe20003800000 */
[C---:B------:R-:W-:Y:S02]  /*2650*/  ISETP.LT.OR P3, PT, R3.reuse, 0xa, !P0 ;  /* 0x0000000a0300780c */ /* 0x040fe40004761670 */
[C---:B------:R-:W-:Y:S01]  /*2660*/  ISETP.LT.OR P5, PT, R3.reuse, 0x11, !P1 ;  /* 0x000000110300780c */ /* 0x040fe20004fa1670 */
[----:B------:R0:W-:Y:S01]  /*2670*/  @!P2 STG.E.U8 desc[UR38][R4.64+0x9], R29 ;  /* 0x0000091d0400a986 */ /* 0x0001e2000c101126 */
[----:B------:R-:W-:-:S06]  /*2680*/  ISETP.LT.OR P2, PT, R3, 0x12, !P1 ;  /* 0x000000120300780c */ /* 0x000fcc0004f41670 */
[----:B------:R-:W-:Y:S07]  /*2690*/  @P4 BRA `(.L_x_47) ;  /* 0x00000000000c4947 */ /* 0x000fee0003800000 */
[----:B------:R-:W5:Y:S02]  /*26a0*/  LDG.E.U8 R99, desc[UR38][R10.64+0x8] ;  /* 0x000008260a637981 */ /* 0x000f64000c1e1100 */
[----:B-----5:R-:W-:-:S05]  /*26b0*/  PRMT R12, R99, 0x8880, RZ ;  /* 0x00008880630c7816 */ /* 0x020fca00000000ff */
[----:B------:R-:W-:-:S07]  /*26c0*/  IMAD R15, R12, R91, RZ ;  /* 0x0000005b0c0f7224 */ /* 0x000fce00078e02ff */
.L_x_47:
[----:B------:R-:W-:Y:S05]  /*26d0*/  BSYNC B1 ;  /* 0x0000000000017941 */ /* 0x000fea0003800000 */
.L_x_46:
[----:B---3--:R-:W-:Y:S01]  /*26e0*/  @!P4 IMAD R13, R30, R90, R15 ;  /* 0x0000005a1e0dc224 */ /* 0x008fe200078e020f */
[----:B------:R-:W-:Y:S04]  /*26f0*/  BSSY B1, `(.L_x_48) ;  /* 0x0000006000017945 */ /* 0x000fe80003800000 */
[----:B------:R3:W-:Y:S01]  /*2700*/  @!P4 STG.E.U8 desc[UR38][R6.64+0x8], R13 ;  /* 0x0000080d0600c986 */ /* 0x0007e2000c101126 */
[----:B------:R-:W-:Y:S05]  /*2710*/  @P3 BRA `(.L_x_49) ;  /* 0x00000000000c3947 */ /* 0x000fea0003800000 */
[----:B------:R-:W5:Y:S02]  /*2720*/  LDG.E.U8 R99, desc[UR38][R10.64+0x9] ;  /* 0x000009260a637981 */ /* 0x000f64000c1e1100 */
[----:B-----5:R-:W-:-:S05]  /*2730*/  PRMT R12, R99, 0x8880, RZ ;  /* 0x00008880630c7816 */ /* 0x020fca00000000ff */
[----:B------:R-:W-:-:S07]  /*2740*/  IMAD R15, R12, R91, RZ ;  /* 0x0000005b0c0f7224 */ /* 0x000fce00078e02ff */
.L_x_49:
[----:B------:R-:W-:Y:S05]  /*2750*/  BSYNC B1 ;  /* 0x0000000000017941 */ /* 0x000fea0003800000 */
.L_x_48:
[----:B------:R-:W-:Y:S01]  /*2760*/  @!P3 IMAD R31, R31, R90, R15 ;  /* 0x0000005a1f1fb224 */ /* 0x000fe200078e020f */
[----:B------:R-:W-:Y:S04]  /*2770*/  BSSY B1, `(.L_x_50) ;  /* 0x0000006000017945 */ /* 0x000fe80003800000 */
[----:B------:R0:W-:Y:S01]  /*2780*/  @!P3 STG.E.U8 desc[UR38][R6.64+0x9], R31 ;  /* 0x0000091f0600b986 */ /* 0x0001e2000c101126 */
[----:B------:R-:W-:Y:S05]  /*2790*/  @P5 BRA `(.L_x_51) ;  /* 0x00000000000c5947 */ /* 0x000fea0003800000 */
[----:B------:R-:W5:Y:S02]  /*27a0*/  LDG.E.U8 R99, desc[UR38][R8.64+0x10] ;  /* 0x0000102608637981 */ /* 0x000f64000c1e1100 */
[----:B-----5:R-:W-:-:S05]  /*27b0*/  PRMT R12, R99, 0x8880, RZ ;  /* 0x00008880630c7816 */ /* 0x020fca00000000ff */
[----:B------:R-:W-:-:S07]  /*27c0*/  IMAD R15, R12, R91, RZ ;  /* 0x0000005b0c0f7224 */ /* 0x000fce00078e02ff */
.L_x_51:
[----:B------:R-:W-:Y:S05]  /*27d0*/  BSYNC B1 ;  /* 0x0000000000017941 */ /* 0x000fea0003800000 */
.L_x_50:
[----:B---3--:R-:W-:Y:S01]  /*27e0*/  @!P5 IMAD R13, R32, R90, R15 ;  /* 0x0000005a200dd224 */ /* 0x008fe200078e020f */
[----:B------:R-:W-:Y:S04]  /*27f0*/  BSSY B1, `(.L_x_52) ;  /* 0x0000006000017945 */ /* 0x000fe80003800000 */
[----:B------:R3:W-:Y:S01]  /*2800*/  @!P5 STG.E.U8 desc[UR38][R4.64+0x10], R13 ;  /* 0x0000100d0400d986 */ /* 0x0007e2000c101126 */
[----:B------:R-:W-:Y:S05]  /*2810*/  @P2 BRA `(.L_x_53) ;  /* 0x00000000000c2947 */ /* 0x000fea0003800000 */
[----:B------:R-:W5:Y:S02]  /*2820*/  LDG.E.U8 R99, desc[UR38][R8.64+0x11] ;  /* 0x0000112608637981 */ /* 0x000f64000c1e1100 */
[----:B-----5:R-:W-:-:S05]  /*2830*/  PRMT R12, R99, 0x8880, RZ ;  /* 0x00008880630c7816 */ /* 0x020fca00000000ff */
[----:B------:R-:W-:-:S07]  /*2840*/  IMAD R15, R12, R91, RZ ;  /* 0x0000005b0c0f7224 */ /* 0x000fce00078e02ff */
.L_x_53:
[----:B------:R-:W-:Y:S05]  /*2850*/  BSYNC B1 ;  /* 0x0000000000017941 */ /* 0x000fea0003800000 */
.L_x_52:
        /* <DEDUP_REMOVED lines=11> */
.L_x_55:
[----:B------:R-:W-:Y:S05]  /*2910*/  BSYNC B1 ;  /* 0x0000000000017941 */ /* 0x000fea0003800000 */
.L_x_54:
[----:B---3--:R-:W-:Y:S01]  /*2920*/  @!P4 IMAD R13, R34, R90, R15 ;  /* 0x0000005a220dc224 */ /* 0x008fe200078e020f */
[----:B------:R-:W-:Y:S04]  /*2930*/  BSSY B1, `(.L_x_56) ;  /* 0x0000006000017945 */ /* 0x000fe80003800000 */
[----:B------:R3:W-:Y:S01]  /*2940*/  @!P4 STG.E.U8 desc[UR38][R6.64+0x10], R13 ;  /* 0x0000100d0600c986 */ /* 0x0007e2000c101126 */
[----:B------:R-:W-:Y:S05]  /*2950*/  @P3 BRA `(.L_x_57) ;  /* 0x00000000000c3947 */ /* 0x000fea0003800000 */
[----:B------:R-:W5:Y:S02]  /*2960*/  LDG.E.U8 R99, desc[UR38][R10.64+0x11] ;  /* 0x000011260a637981 */ /* 0x000f64000c1e1100 */
[----:B-----5:R-:W-:-:S05]  /*2970*/  PRMT R12, R99, 0x8880, RZ ;  /* 0x00008880630c7816 */ /* 0x020fca00000000ff */
[----:B------:R-:W-:-:S07]  /*2980*/  IMAD R15, R12, R91, RZ ;  /* 0x0000005b0c0f7224 */ /* 0x000fce00078e02ff */
.L_x_57:
[----:B------:R-:W-:Y:S05]  /*2990*/  BSYNC B1 ;  /* 0x0000000000017941 */ /* 0x000fea0003800000 */
.L_x_56:
[----:B------:R-:W-:Y:S01]  /*29a0*/  @!P3 IMAD R35, R35, R90, R15 ;  /* 0x0000005a2323b224 */ /* 0x000fe200078e020f */
[----:B------:R-:W-:Y:S04]  /*29b0*/  BSSY B1, `(.L_x_58) ;  /* 0x0000006000017945 */ /* 0x000fe80003800000 */
[----:B------:R0:W-:Y:S01]  /*29c0*/  @!P3 STG.E.U8 desc[UR38][R6.64+0x11], R35 ;  /* 0x000011230600b986 */ /* 0x0001e2000c101126 */
[----:B------:R-:W-:Y:S05]  /*29d0*/  @P5 BRA `(.L_x_59) ;  /* 0x00000000000c5947 */ /* 0x000fea0003800000 */
[----:B------:R-:W5:Y:S02]  /*29e0*/  LDG.E.U8 R99, desc[UR38][R8.64+0x18] ;  /* 0x0000182608637981 */ /* 0x000f64000c1e1100 */
[----:B-----5:R-:W-:-:S05]  /*29f0*/  PRMT R12, R99, 0x8880, RZ ;  /* 0x00008880630c7816 */ /* 0x020fca00000000ff */
[----:B------:R-:W-:-:S07]  /*2a00*/  IMAD R15, R12, R91, RZ ;  /* 0x0000005b0c0f7224 */ /* 0x000fce00078e02ff */
.L_x_59:
[----:B------:R-:W-:Y:S05]  /*2a10*/  BSYNC B1 ;  /* 0x0000000000017941 */ /* 0x000fea0003800000 */
.L_x_58:
[----:B---3--:R-:W-:Y:S01]  /*2a20*/  @!P5 IMAD R13, R36, R90, R15 ;  /* 0x0000005a240dd224 */ /* 0x008fe200078e020f */
[----:B------:R-:W-:Y:S04]  /*2a30*/  BSSY B1, `(.L_x_60) ;  /* 0x0000006000017945 */ /* 0x000fe80003800000 */
[----:B------:R3:W-:Y:S01]  /*2a40*/  @!P5 STG.E.U8 desc[UR38][R4.64+0x18], R13 ;  /* 0x0000180d0400d986 */ /* 0x0007e2000c101126 */
[----:B------:R-:W-:Y:S05]  /*2a50*/  @P2 BRA `(.L_x_61) ;  /* 0x00000000000c2947 */ /* 0x000fea0003800000 */
[----:B------:R-:W5:Y:S02]  /*2a60*/  LDG.E.U8 R99, desc[UR38][R8.64+0x19] ;  /* 0x0000192608637981 */ /* 0x000f64000c1e1100 */
[----:B-----5:R-:W-:-:S05]  /*2a70*/  PRMT R12, R99, 0x8880, RZ ;  /* 0x00008880630c7816 */ /* 0x020fca00000000ff */
[----:B------:R-:W-:-:S07]  /*2a80*/  IMAD R15, R12, R91, RZ ;  /* 0x0000005b0c0f7224 */ /* 0x000fce00078e02ff */
.L_x_61:
[----:B------:R-:W-:Y:S05]  /*2a90*/  BSYNC B1 ;  /* 0x0000000000017941 */ /* 0x000fea0003800000 */
.L_x_60:
        /* <DEDUP_REMOVED lines=11> */
.L_x_63:
[----:B------:R-:W-:Y:S05]  /*2b50*/  BSYNC B1 ;  /* 0x0000000000017941 */ /* 0x000fea0003800000 */
.L_x_62:
[----:B---3--:R-:W-:Y:S01]  /*2b60*/  @!P4 IMAD R13, R38, R90, R15 ;  /* 0x0000005a260dc224 */ /* 0x008fe200078e020f */
[----:B------:R-:W-:Y:S04]  /*2b70*/  BSSY B1, `(.L_x_64) ;  /* 0x0000006000017945 */ /* 0x000fe80003800000 */
[----:B------:R3:W-:Y:S01]  /*2b80*/  @!P4 STG.E.U8 desc[UR38][R6.64+0x18], R13 ;  /* 0x0000180d0600c986 */ /* 0x0007e2000c101126 */
[----:B------:R-:W-:Y:S05]  /*2b90*/  @P3 BRA `(.L_x_65) ;  /* 0x00000000000c3947 */ /* 0x000fea0003800000 */
[----:B------:R-:W5:Y:S02]  /*2ba0*/  LDG.E.U8 R99, desc[UR38][R10.64+0x19] ;  /* 0x000019260a637981 */ /* 0x000f64000c1e1100 */
[----:B-----5:R-:W-:-:S05]  /*2bb0*/  PRMT R12, R99, 0x8880, RZ ;  /* 0x00008880630c7816 */ /* 0x020fca00000000ff */
[----:B------:R-:W-:-:S07]  /*2bc0*/  IMAD R15, R12, R91, RZ ;  /* 0x0000005b0c0f7224 */ /* 0x000fce00078e02ff */
.L_x_65:
[----:B------:R-:W-:Y:S05]  /*2bd0*/  BSYNC B1 ;  /* 0x0000000000017941 */ /* 0x000fea0003800000 */
.L_x_64:
[----:B------:R-:W-:Y:S01]  /*2be0*/  @!P3 IMAD R39, R39, R90, R15 ;  /* 0x0000005a2727b224 */ /* 0x000fe200078e020f */
[----:B------:R-:W-:Y:S04]  /*2bf0*/  BSSY B1, `(.L_x_66) ;  /* 0x0000006000017945 */ /* 0x000fe80003800000 */
[----:B------:R0:W-:Y:S01]  /*2c00*/  @!P3 STG.E.U8 desc[UR38][R6.64+0x19], R39 ;  /* 0x000019270600b986 */ /* 0x0001e2000c101126 */
[----:B------:R-:W-:Y:S05]  /*2c10*/  @P5 BRA `(.L_x_67) ;  /* 0x00000000000c5947 */ /* 0x000fea0003800000 */
[----:B------:R-:W5:Y:S02]  /*2c20*/  LDG.E.U8 R99, desc[UR38][R8.64+0x20] ;  /* 0x0000202608637981 */ /* 0x000f64000c1e1100 */
[----:B-----5:R-:W-:-:S05]  /*2c30*/  PRMT R12, R99, 0x8880, RZ ;  /* 0x00008880630c7816 */ /* 0x020fca00000000ff */
[----:B------:R-:W-:-:S07]  /*2c40*/  IMAD R15, R12, R91, RZ ;  /* 0x0000005b0c0f7224 */ /* 0x000fce00078e02ff */
.L_x_67:
[----:B------:R-:W-:Y:S05]  /*2c50*/  BSYNC B1 ;  /* 0x0000000000017941 */ /* 0x000fea0003800000 */
.L_x_66:
[----:B---3--:R-:W-:Y:S01]  /*2c60*/  @!P5 IMAD R13, R40, R90, R15 ;  /* 0x0000005a280dd224 */ /* 0x008fe200078e020f */
[----:B------:R-:W-:Y:S04]  /*2c70*/  BSSY B1, `(.L_x_68) ;  /* 0x0000006000017945 */ /* 0x000fe80003800000 */
[----:B------:R3:W-:Y:S01]  /*2c80*/  @!P5 STG.E.U8 desc[UR38][R4.64+0x20], R13 ;  /* 0x0000200d0400d986 */ /* 0x0007e2000c101126 */
[----:B------:R-:W-:Y:S05]  /*2c90*/  @P2 BRA `(.L_x_69) ;  /* 0x00000000000c2947 */ /* 0x000fea0003800000 */
[----:B------:R-:W5:Y:S02]  /*2ca0*/  LDG.E.U8 R99, desc[UR38][R8.64+0x21] ;  /* 0x0000212608637981 */ /* 0x000f64000c1e1100 */
[----:B-----5:R-:W-:-:S05]  /*2cb0*/  PRMT R12, R99, 0x8880, RZ ;  /* 0x00008880630c7816 */ /* 0x020fca00000000ff */
[----:B------:R-:W-:-:S07]  /*2cc0*/  IMAD R15, R12, R91, RZ ;  /* 0x0000005b0c0f7224 */ /* 0x000fce00078e02ff */
.L_x_69:
[----:B------:R-:W-:Y:S05]  /*2cd0*/  BSYNC B1 ;  /* 0x0000000000017941 */ /* 0x000fea0003800000 */
.L_x_68:
        /* <DEDUP_REMOVED lines=11> */
.L_x_71:
[----:B------:R-:W-:Y:S05]  /*2d90*/  BSYNC B1 ;  /* 0x0000000000017941 */ /* 0x000fea0003800000 */
.L_x_70:
[----:B---3--:R-:W-:Y:S01]  /*2da0*/  @!P4 IMAD R13, R42, R90, R15 ;  /* 0x0000005a2a0dc224 */ /* 0x008fe200078e020f */
[----:B------:R-:W-:Y:S04]  /*2db0*/  BSSY B1, `(.L_x_72) ;  /* 0x0000006000017945 */ /* 0x000fe80003800000 */
[----:B------:R3:W-:Y:S01]  /*2dc0*/  @!P4 STG.E.U8 desc[UR38][R6.64+0x20], R13 ;  /* 0x0000200d0600c986 */ /* 0x0007e2000c101126 */
[----:B------:R-:W-:Y:S05]  /*2dd0*/  @P3 BRA `(.L_x_73) ;  /* 0x00000000000c3947 */ /* 0x000fea0003800000 */
[----:B------:R-:W5:Y:S02]  /*2de0*/  LDG.E.U8 R99, desc[UR38][R10.64+0x21] ;  /* 0x000021260a637981 */ /* 0x000f64000c1e1100 */
[----:B-----5:R-:W-:-:S05]  /*2df0*/  PRMT R12, R99, 0x8880, RZ ;  /* 0x00008880630c7816 */ /* 0x020fca00000000ff */
[----:B------:R-:W-:-:S07]  /*2e00*/  IMAD R15, R12, R91, RZ ;  /* 0x0000005b0c0f7224 */ /* 0x000fce00078e02ff */
.L_x_73:
[----:B------:R-:W-:Y:S05]  /*2e10*/  BSYNC B1 ;  /* 0x0000000000017941 */ /* 0x000fea0003800000 */
.L_x_72:
[----:B------:R-:W-:Y:S01]  /*2e20*/  @!P3 IMAD R43, R43, R90, R15 ;  /* 0x0000005a2b2bb224 */ /* 0x000fe200078e020f */
[----:B------:R-:W-:Y:S04]  /*2e30*/  BSSY B1, `(.L_x_74) ;  /* 0x0000006000017945 */ /* 0x000fe80003800000 */
[----:B------:R0:W-:Y:S01]  /*2e40*/  @!P3 STG.E.U8 desc[UR38][R6.64+0x21], R43 ;  /* 0x0000212b0600b986 */ /* 0x0001e2000c101126 */
[----:B------:R-:W-:Y:S05]  /*2e50*/  @P5 BRA `(.L_x_75) ;  /* 0x00000000000c5947 */ /* 0x000fea0003800000 */
[----:B------:R-:W5:Y:S02]  /*2e60*/  LDG.E.U8 R99, desc[UR38][R8.64+0x28] ;  /* 0x0000282608637981 */ /* 0x000f64000c1e1100 */
[----:B-----5:R-:W-:-:S05]  /*2e70*/  PRMT R12, R99, 0x8880, RZ ;  /* 0x00008880630c7816 */ /* 0x020fca00000000ff */
[----:B------:R-:W-:-:S07]  /*2e80*/  IMAD R15, R12, R91, RZ ;  /* 0x0000005b0c0f7224 */ /* 0x000fce00078e02ff */
.L_x_75:
[----:B------:R-:W-:Y:S05]  /*2e90*/  BSYNC B1 ;  /* 0x0000000000017941 */ /* 0x000fea0003800000 */
.L_x_74:
[----:B---3--:R-:W-:Y:S01]  /*2ea0*/  @!P5 IMAD R13, R44, R90, R15 ;  /* 0x0000005a2c0dd224 */ /* 0x008fe200078e020f */
[----:B------:R-:W-:Y:S04]  /*2eb0*/  BSSY B1, `(.L_x_76) ;  /* 0x0000006000017945 */ /* 0x000fe80003800000 */
[----:B------:R3:W-:Y:S01]  /*2ec0*/  @!P5 STG.E.U8 desc[UR38][R4.64+0x28], R13 ;  /* 0x0000280d0400d986 */ /* 0x0007e2000c101126 */
[----:B------:R-:W-:Y:S05]  /*2ed0*/  @P2 BRA `(.L_x_77) ;  /* 0x00000000000c2947 */ /* 0x000fea0003800000 */
[----:B------:R-:W5:Y:S02]  /*2ee0*/  LDG.E.U8 R99, desc[UR38][R8.64+0x29] ;  /* 0x0000292608637981 */ /* 0x000f64000c1e1100 */
[----:B-----5:R-:W-:-:S05]  /*2ef0*/  PRMT R12, R99, 0x8880, RZ ;  /* 0x00008880630c7816 */ /* 0x020fca00000000ff */
[----:B------:R-:W-:-:S07]  /*2f00*/  IMAD R15, R12, R91, RZ ;  /* 0x0000005b0c0f7224 */ /* 0x000fce00078e02ff */
.L_x_77:
[----:B------:R-:W-:Y:S05]  /*2f10*/  BSYNC B1 ;  /* 0x0000000000017941 */ /* 0x000fea0003800000 */
.L_x_76:
        /* <DEDUP_REMOVED lines=11> */
.L_x_79:
[----:B------:R-:W-:Y:S05]  /*2fd0*/  BSYNC B1 ;  /* 0x0000000000017941 */ /* 0x000fea0003800000 */
.L_x_78:
[----:B---3--:R-:W-:Y:S01]  /*2fe0*/  @!P4 IMAD R13, R46, R90, R15 ;  /* 0x0000005a2e0dc224 */ /* 0x008fe200078e020f */
[----:B------:R-:W-:Y:S04]  /*2ff0*/  BSSY B1, `(.L_x_80) ;  /* 0x0000006000017945 */ /* 0x000fe80003800000 */
[----:B------:R3:W-:Y:S01]  /*3000*/  @!P4 STG.E.U8 desc[UR38][R6.64+0x28], R13 ;  /* 0x0000280d0600c986 */ /* 0x0007e2000c101126 */
[----:B------:R-:W-:Y:S05]  /*3010*/  @P3 BRA `(.L_x_81) ;  /* 0x00000000000c3947 */ /* 0x000fea0003800000 */
[----:B------:R-:W5:Y:S02]  /*3020*/  LDG.E.U8 R99, desc[UR38][R10.64+0x29] ;  /* 0x000029260a637981 */ /* 0x000f64000c1e1100 */
[----:B-----5:R-:W-:-:S05]  /*3030*/  PRMT R12, R99, 0x8880, RZ ;  /* 0x00008880630c7816 */ /* 0x020fca00000000ff */
[----:B------:R-:W-:-:S07]  /*3040*/  IMAD R15, R12, R91, RZ ;  /* 0x0000005b0c0f7224 */ /* 0x000fce00078e02ff */
.L_x_81:
[----:B------:R-:W-:Y:S05]  /*3050*/  BSYNC B1 ;  /* 0x0000000000017941 */ /* 0x000fea0003800000 */
.L_x_80:
[----:B------:R-:W-:Y:S01]  /*3060*/  @!P3 IMAD R47, R47, R90, R15 ;  /* 0x0000005a2f2fb224 */ /* 0x000fe200078e020f */
[----:B------:R-:W-:Y:S04]  /*3070*/  BSSY B1, `(.L_x_82) ;  /* 0x0000006000017945 */ /* 0x000fe80003800000 */
[----:B------:R0:W-:Y:S01]  /*3080*/  @!P3 STG.E.U8 desc[UR38][R6.64+0x29], R47 ;  /* 0x0000292f0600b986 */ /* 0x0001e2000c101126 */
[----:B------:R-:W-:Y:S05]  /*3090*/  @P5 BRA `(.L_x_83) ;  /* 0x00000000000c5947 */ /* 0x000fea0003800000 */
[----:B------:R-:W5:Y:S02]  /*30a0*/  LDG.E.U8 R99, desc[UR38][R8.64+0x30] ;  /* 0x0000302608637981 */ /* 0x000f64000c1e1100 */
[----:B-----5:R-:W-:-:S05]  /*30b0*/  PRMT R12, R99, 0x8880, RZ ;  /* 0x00008880630c7816 */ /* 0x020fca00000000ff */
[----:B------:R-:W-:-:S07]  /*30c0*/  IMAD R15, R12, R91, RZ ;  /* 0x0000005b0c0f7224 */ /* 0x000fce00078e02ff */
.L_x_83:
[----:B------:R-:W-:Y:S05]  /*30d0*/  BSYNC B1 ;  /* 0x0000000000017941 */ /* 0x000fea0003800000 */
.L_x_82:
[----:B---3--:R-:W-:Y:S01]  /*30e0*/  @!P5 IMAD R13, R48, R90, R15 ;  /* 0x0000005a300dd224 */ /* 0x008fe200078e020f */
[----:B------:R-:W-:Y:S04]  /*30f0*/  BSSY B1, `(.L_x_84) ;  /* 0x0000006000017945 */ /* 0x000fe80003800000 */
[----:B------:R3:W-:Y:S01]  /*3100*/  @!P5 STG.E.U8 desc[UR38][R4.64+0x30], R13 ;  /* 0x0000300d0400d986 */ /* 0x0007e2000c101126 */
[----:B------:R-:W-:Y:S05]  /*3110*/  @P2 BRA `(.L_x_85) ;  /* 0x00000000000c2947 */ /* 0x000fea0003800000 */
[----:B------:R-:W5:Y:S02]  /*3120*/  LDG.E.U8 R99, desc[UR38][R8.64+0x31] ;  /* 0x0000312608637981 */ /* 0x000f64000c1e1100 */
[----:B-----5:R-:W-:-:S05]  /*3130*/  PRMT R12, R99, 0x8880, RZ ;  /* 0x00008880630c7816 */ /* 0x020fca00000000ff */
[----:B------:R-:W-:-:S07]  /*3140*/  IMAD R15, R12, R91, RZ ;  /* 0x0000005b0c0f7224 */ /* 0x000fce00078e02ff */
.L_x_85:
[----:B------:R-:W-:Y:S05]  /*3150*/  BSYNC B1 ;  /* 0x0000000000017941 */ /* 0x000fea0003800000 */
.L_x_84:
        /* <DEDUP_REMOVED lines=11> */
.L_x_87:
[----:B------:R-:W-:Y:S05]  /*3210*/  BSYNC B1 ;  /* 0x0000000000017941 */ /* 0x000fea0003800000 */
.L_x_86:
[----:B---3--:R-:W-:Y:S01]  /*3220*/  @!P4 IMAD R13, R50, R90, R15 ;  /* 0x0000005a320dc224 */ /* 0x008fe200078e020f */
[----:B------:R-:W-:Y:S04]  /*3230*/  BSSY B1, `(.L_x_88) ;  /* 0x0000006000017945 */ /* 0x000fe80003800000 */
[----:B------:R3:W-:Y:S01]  /*3240*/  @!P4 STG.E.U8 desc[UR38][R6.64+0x30], R13 ;  /* 0x0000300d0600c986 */ /* 0x0007e2000c101126 */
[----:B------:R-:W-:Y:S05]  /*3250*/  @P3 BRA `(.L_x_89) ;  /* 0x00000000000c3947 */ /* 0x000fea0003800000 */
[----:B------:R-:W5:Y:S02]  /*3260*/  LDG.E.U8 R99, desc[UR38][R10.64+0x31] ;  /* 0x000031260a637981 */ /* 0x000f64000c1e1100 */
[----:B-----5:R-:W-:-:S05]  /*3270*/  PRMT R12, R99, 0x8880, RZ ;  /* 0x00008880630c7816 */ /* 0x020fca00000000ff */
[----:B------:R-:W-:-:S07]  /*3280*/  IMAD R15, R12, R91, RZ ;  /* 0x0000005b0c0f7224 */ /* 0x000fce00078e02ff */
.L_x_89:
[----:B------:R-:W-:Y:S05]  /*3290*/  BSYNC B1 ;  /* 0x0000000000017941 */ /* 0x000fea0003800000 */
.L_x_88:
[----:B------:R-:W-:Y:S01]  /*32a0*/  @!P3 IMAD R51, R51, R90, R15 ;  /* 0x0000005a3333b224 */ /* 0x000fe200078e020f */
[----:B------:R-:W-:Y:S04]  /*32b0*/  BSSY B1, `(.L_x_90) ;  /* 0x0000006000017945 */ /* 0x000fe80003800000 */
[----:B------:R0:W-:Y:S01]  /*32c0*/  @!P3 STG.E.U8 desc[UR38][R6.64+0x31], R51 ;  /* 0x000031330600b986 */ /* 0x0001e2000c101126 */
[----:B------:R-:W-:Y:S05]  /*32d0*/  @P5 BRA `(.L_x_91) ;  /* 0x00000000000c5947 */ /* 0x000fea0003800000 */
[----:B------:R-:W5:Y:S02]  /*32e0*/  LDG.E.U8 R99, desc[UR38][R8.64+0x38] ;  /* 0x0000382608637981 */ /* 0x000f64000c1e1100 */
[----:B-----5:R-:W-:-:S05]  /*32f0*/  PRMT R12, R99, 0x8880, RZ ;  /* 0x00008880630c7816 */ /* 0x020fca00000000ff */
[----:B------:R-:W-:-:S07]  /*3300*/  IMAD R15, R12, R91, RZ ;  /* 0x0000005b0c0f7224 */ /* 0x000fce00078e02ff */
.L_x_91:
[----:B------:R-:W-:Y:S05]  /*3310*/  BSYNC B1 ;  /* 0x0000000000017941 */ /* 0x000fea0003800000 */
.L_x_90:
[----:B---3--:R-:W-:Y:S01]  /*3320*/  @!P5 IMAD R13, R52, R90, R15 ;  /* 0x0000005a340dd224 */ /* 0x008fe200078e020f */
[----:B------:R-:W-:Y:S04]  /*3330*/  BSSY B1, `(.L_x_92) ;  /* 0x0000006000017945 */ /* 0x000fe80003800000 */
[----:B------:R3:W-:Y:S01]  /*3340*/  @!P5 STG.E.U8 desc[UR38][R4.64+0x38], R13 ;  /* 0x0000380d0400d986 */ /* 0x0007e2000c101126 */
[----:B------:R-:W-:Y:S05]  /*3350*/  @P2 BRA `(.L_x_93) ;  /* 0x00000000000c2947 */ /* 0x000fea0003800000 */
[----:B------:R-:W5:Y:S02]  /*3360*/  LDG.E.U8 R99, desc[UR38][R8.64+0x39] ;  /* 0x0000392608637981 */ /* 0x000f64000c1e1100 */
[----:B-----5:R-:W-:-:S05]  /*3370*/  PRMT R12, R99, 0x8880, RZ ;  /* 0x00008880630c7816 */ /* 0x020fca00000000ff */
[----:B------:R-:W-:-:S07]  /*3380*/  IMAD R15, R12, R91, RZ ;  /* 0x0000005b0c0f7224 */ /* 0x000fce00078e02ff */
.L_x_93:
[----:B------:R-:W-:Y:S05]  /*3390*/  BSYNC B1 ;  /* 0x0000000000017941 */ /* 0x000fea0003800000 */
.L_x_92:
        /* <DEDUP_REMOVED lines=11> */
.L_x_95:
[----:B------:R-:W-:Y:S05]  /*3450*/  BSYNC B1 ;  /* 0x0000000000017941 */ /* 0x000fea0003800000 */
.L_x_94:
[----:B---3--:R-:W-:Y:S01]  /*3460*/  @!P4 IMAD R13, R54, R90, R15 ;  /* 0x0000005a360dc224 */ /* 0x008fe200078e020f */
[----:B------:R-:W-:Y:S04]  /*3470*/  BSSY B1, `(.L_x_96) ;  /* 0x0000006000017945 */ /* 0x000fe80003800000 */
[----:B------:R3:W-:Y:S01]  /*3480*/  @!P4 STG.E.U8 desc[UR38][R6.64+0x38], R13 ;  /* 0x0000380d0600c986 */ /* 0x0007e2000c101126 */
[----:B------:R-:W-:Y:S05]  /*3490*/  @P3 BRA `(.L_x_97) ;  /* 0x00000000000c3947 */ /* 0x000fea0003800000 */
[----:B------:R-:W5:Y:S02]  /*34a0*/  LDG.E.U8 R99, desc[UR38][R10.64+0x39] ;  /* 0x000039260a637981 */ /* 0x000f64000c1e1100 */
[----:B-----5:R-:W-:-:S05]  /*34b0*/  PRMT R12, R99, 0x8880, RZ ;  /* 0x00008880630c7816 */ /* 0x020fca00000000ff */
[----:B------:R-:W-:-:S07]  /*34c0*/  IMAD R15, R12, R91, RZ ;  /* 0x0000005b0c0f7224 */ /* 0x000fce00078e02ff */
.L_x_97:
[----:B------:R-:W-:Y:S05]  /*34d0*/  BSYNC B1 ;  /* 0x0000000000017941 */ /* 0x000fea0003800000 */
.L_x_96:
[----:B------:R-:W-:Y:S01]  /*34e0*/  @!P3 IMAD R55, R55, R90, R15 ;  /* 0x0000005a3737b224 */ /* 0x000fe200078e020f */
[----:B------:R-:W-:Y:S04]  /*34f0*/  BSSY B1, `(.L_x_98) ;  /* 0x0000006000017945 */ /* 0x000fe80003800000 */
[----:B------:R0:W-:Y:S01]  /*3500*/  @!P3 STG.E.U8 desc[UR38][R6.64+0x39], R55 ;  /* 0x000039370600b986 */ /* 0x0001e2000c101126 */
[----:B------:R-:W-:Y:S05]  /*3510*/  @P5 BRA `(.L_x_99) ;  /* 0x00000000000c5947 */ /* 0x000fea0003800000 */
[----:B------:R-:W5:Y:S02]  /*3520*/  LDG.E.U8 R99, desc[UR38][R8.64+0x40] ;  /* 0x0000402608637981 */ /* 0x000f64000c1e1100 */
[----:B-----5:R-:W-:-:S05]  /*3530*/  PRMT R12, R99, 0x8880, RZ ;  /* 0x00008880630c7816 */ /* 0x020fca00000000ff */
[----:B------:R-:W-:-:S07]  /*3540*/  IMAD R15, R12, R91, RZ ;  /* 0x0000005b0c0f7224 */ /* 0x000fce00078e02ff */
.L_x_99:
[----:B------:R-:W-:Y:S05]  /*3550*/  BSYNC B1 ;  /* 0x0000000000017941 */ /* 0x000fea0003800000 */
.L_x_98:
[----:B---3--:R-:W-:Y:S01]  /*3560*/  @!P5 IMAD R13, R56, R90, R15 ;  /* 0x0000005a380dd224 */ /* 0x008fe200078e020f */
[----:B------:R-:W-:Y:S04]  /*3570*/  BSSY B1, `(.L_x_100) ;  /* 0x0000006000017945 */ /* 0x000fe80003800000 */
[----:B------:R3:W-:Y:S01]  /*3580*/  @!P5 STG.E.U8 desc[UR38][R4.64+0x40], R13 ;  /* 0x0000400d0400d986 */ /* 0x0007e2000c101126 */
[----:B------:R-:W-:Y:S05]  /*3590*/  @P2 BRA `(.L_x_101) ;  /* 0x00000000000c2947 */ /* 0x000fea0003800000 */
[----:B------:R-:W5:Y:S02]  /*35a0*/  LDG.E.U8 R99, desc[UR38][R8.64+0x41] ;  /* 0x0000412608637981 */ /* 0x000f64000c1e1100 */
[----:B-----5:R-:W-:-:S05]  /*35b0*/  PRMT R12, R99, 0x8880, RZ ;  /* 0x00008880630c7816 */ /* 0x020fca00000000ff */
[----:B------:R-:W-:-:S07]  /*35c0*/  IMAD R15, R12, R91, RZ ;  /* 0x0000005b0c0f7224 */ /* 0x000fce00078e02ff */
.L_x_101:
[----:B------:R-:W-:Y:S05]  /*35d0*/  BSYNC B1 ;  /* 0x0000000000017941 */ /* 0x000fea0003800000 */
.L_x_100:
        /* <DEDUP_REMOVED lines=11> */
.L_x_103:
[----:B------:R-:W-:Y:S05]  /*3690*/  BSYNC B1 ;  /* 0x0000000000017941 */ /* 0x000fea0003800000 */
.L_x_102:
[----:B---3--:R-:W-:Y:S01]  /*36a0*/  @!P4 IMAD R13, R58, R90, R15 ;  /* 0x0000005a3a0dc224 */ /* 0x008fe200078e020f */
[----:B------:R-:W-:Y:S04]  /*36b0*/  BSSY B1, `(.L_x_104) ;  /* 0x0000006000017945 */ /* 0x000fe80003800000 */
[----:B------:R3:W-:Y:S01]  /*36c0*/  @!P4 STG.E.U8 desc[UR38][R6.64+0x40], R13 ;  /* 0x0000400d0600c986 */ /* 0x0007e2000c101126 */
[----:B------:R-:W-:Y:S05]  /*36d0*/  @P3 BRA `(.L_x_105) ;  /* 0x00000000000c3947 */ /* 0x000fea0003800000 */
[----:B------:R-:W5:Y:S02]  /*36e0*/  LDG.E.U8 R99, desc[UR38][R10.64+0x41] ;  /* 0x000041260a637981 */ /* 0x000f64000c1e1100 */
[----:B-----5:R-:W-:-:S05]  /*36f0*/  PRMT R12, R99, 0x8880, RZ ;  /* 0x00008880630c7816 */ /* 0x020fca00000000ff */
[----:B------:R-:W-:-:S07]  /*3700*/  IMAD R15, R12, R91, RZ ;  /* 0x0000005b0c0f7224 */ /* 0x000fce00078e02ff */
.L_x_105:
[----:B------:R-:W-:Y:S05]  /*3710*/  BSYNC B1 ;  /* 0x0000000000017941 */ /* 0x000fea0003800000 */
.L_x_104:
[----:B------:R-:W-:Y:S01]  /*3720*/  @!P3 IMAD R59, R59, R90, R15 ;  /* 0x0000005a3b3bb224 */ /* 0x000fe200078e020f */
[----:B------:R-:W-:Y:S04]  /*3730*/  BSSY B1, `(.L_x_106) ;  /* 0x0000006000017945 */ /* 0x000fe80003800000 */
[----:B------:R0:W-:Y:S01]  /*3740*/  @!P3 STG.E.U8 desc[UR38][R6.64+0x41], R59 ;  /* 0x0000413b0600b986 */ /* 0x0001e2000c101126 */
[----:B------:R-:W-:Y:S05]  /*3750*/  @P5 BRA `(.L_x_107) ;  /* 0x00000000000c5947 */ /* 0x000fea0003800000 */
[----:B------:R-:W5:Y:S02]  /*3760*/  LDG.E.U8 R99, desc[UR38][R8.64+0x48] ;  /* 0x0000482608637981 */ /* 0x000f64000c1e1100 */
[----:B-----5:R-:W-:-:S05]  /*3770*/  PRMT R12, R99, 0x8880, RZ ;  /* 0x00008880630c7816 */ /* 0x020fca00000000ff */
[----:B------:R-:W-:-:S07]  /*3780*/  IMAD R15, R12, R91, RZ ;  /* 0x0000005b0c0f7224 */ /* 0x000fce00078e02ff */
.L_x_107:
[----:B------:R-:W-:Y:S05]  /*3790*/  BSYNC B1 ;  /* 0x0000000000017941 */ /* 0x000fea0003800000 */
.L_x_106:
[----:B---3--:R-:W-:Y:S01]  /*37a0*/  @!P5 IMAD R13, R60, R90, R15 ;  /* 0x0000005a3c0dd224 */ /* 0x008fe200078e020f */
[----:B------:R-:W-:Y:S04]  /*37b0*/  BSSY B1, `(.L_x_108) ;  /* 0x0000006000017945 */ /* 0x000fe80003800000 */
[----:B------:R3:W-:Y:S01]  /*37c0*/  @!P5 STG.E.U8 desc[UR38][R4.64+0x48], R13 ;  /* 0x0000480d0400d986 */ /* 0x0007e2000c101126 */
[----:B------:R-:W-:Y:S05]  /*37d0*/  @P2 BRA `(.L_x_109) ;  /* 0x00000000000c2947 */ /* 0x000fea0003800000 */
[----:B------:R-:W5:Y:S02]  /*37e0*/  LDG.E.U8 R99, desc[UR38][R8.64+0x49] ;  /* 0x0000492608637981 */ /* 0x000f64000c1e1100 */
[----:B-----5:R-:W-:-:S05]  /*37f0*/  PRMT R12, R99, 0x8880, RZ ;  /* 0x00008880630c7816 */ /* 0x020fca00000000ff */
[----:B------:R-:W-:-:S07]  /*3800*/  IMAD R15, R12, R91, RZ ;  /* 0x0000005b0c0f7224 */ /* 0x000fce00078e02ff */
.L_x_109:
[----:B------:R-:W-:Y:S05]  /*3810*/  BSYNC B1 ;  /* 0x0000000000017941 */ /* 0x000fea0003800000 */
.L_x_108:
        /* <DEDUP_REMOVED lines=11> */
.L_x_111:
[----:B------:R-:W-:Y:S05]  /*38d0*/  BSYNC B1 ;  /* 0x0000000000017941 */ /* 0x000fea0003800000 */
.L_x_110:
[----:B---3--:R-:W-:Y:S01]  /*38e0*/  @!P4 IMAD R13, R62, R90, R15 ;  /* 0x0000005a3e0dc224 */ /* 0x008fe200078e020f */
[----:B------:R-:W-:Y:S04]  /*38f0*/  BSSY B1, `(.L_x_112) ;  /* 0x0000006000017945 */ /* 0x000fe80003800000 */
[----:B------:R3:W-:Y:S01]  /*3900*/  @!P4 STG.E.U8 desc[UR38][R6.64+0x48], R13 ;  /* 0x0000480d0600c986 */ /* 0x0007e2000c101126 */
[----:B------:R-:W-:Y:S05]  /*3910*/  @P3 BRA `(.L_x_113) ;  /* 0x00000000000c3947 */ /* 0x000fea0003800000 */
[----:B------:R-:W5:Y:S02]  /*3920*/  LDG.E.U8 R99, desc[UR38][R10.64+0x49] ;  /* 0x000049260a637981 */ /* 0x000f64000c1e1100 */
[----:B-----5:R-:W-:-:S05]  /*3930*/  PRMT R12, R99, 0x8880, RZ ;  /* 0x00008880630c7816 */ /* 0x020fca00000000ff */
[----:B------:R-:W-:-:S07]  /*3940*/  IMAD R15, R12, R91, RZ ;  /* 0x0000005b0c0f7224 */ /* 0x000fce00078e02ff */
.L_x_113:
[----:B------:R-:W-:Y:S05]  /*3950*/  BSYNC B1 ;  /* 0x0000000000017941 */ /* 0x000fea0003800000 */
.L_x_112:
[----:B------:R-:W-:Y:S01]  /*3960*/  @!P3 IMAD R63, R63, R90, R15 ;  /* 0x0000005a3f3fb224 */ /* 0x000fe200078e020f */
[----:B------:R-:W-:Y:S04]  /*3970*/  BSSY B1, `(.L_x_114) ;  /* 0x0000006000017945 */ /* 0x000fe80003800000 */
[----:B------:R0:W-:Y:S01]  /*3980*/  @!P3 STG.E.U8 desc[UR38][R6.64+0x49], R63 ;  /* 0x0000493f0600b986 */ /* 0x0001e2000c101126 */
[----:B------:R-:W-:Y:S05]  /*3990*/  @P5 BRA `(.L_x_115) ;  /* 0x00000000000c5947 */ /* 0x000fea0003800000 */
[----:B------:R-:W5:Y:S02]  /*39a0*/  LDG.E.U8 R99, desc[UR38][R8.64+0x50] ;  /* 0x0000502608637981 */ /* 0x000f64000c1e1100 */
[----:B-----5:R-:W-:-:S05]  /*39b0*/  PRMT R12, R99, 0x8880, RZ ;  /* 0x00008880630c7816 */ /* 0x020fca00000000ff */
[----:B------:R-:W-:-:S07]  /*39c0*/  IMAD R15, R12, R91, RZ ;  /* 0x0000005b0c0f7224 */ /* 0x000fce00078e02ff */
.L_x_115:
[----:B------:R-:W-:Y:S05]  /*39d0*/  BSYNC B1 ;  /* 0x0000000000017941 */ /* 0x000fea0003800000 */
.L_x_114:
[----:B---3--:R-:W-:Y:S01]  /*39e0*/  @!P5 IMAD R13, R64, R90, R15 ;  /* 0x0000005a400dd224 */ /* 0x008fe200078e020f */
[----:B------:R-:W-:Y:S04]  /*39f0*/  BSSY B1, `(.L_x_116) ;  /* 0x0000006000017945 */ /* 0x000fe80003800000 */
[----:B------:R3:W-:Y:S01]  /*3a00*/  @!P5 STG.E.U8 desc[UR38][R4.64+0x50], R13 ;  /* 0x0000500d0400d986 */ /* 0x0007e2000c101126 */
[----:B------:R-:W-:Y:S05]  /*3a10*/  @P2 BRA `(.L_x_117) ;  /* 0x00000000000c2947 */ /* 0x000fea0003800000 */
[----:B------:R-:W5:Y:S02]  /*3a20*/  LDG.E.U8 R99, desc[UR38][R8.64+0x51] ;  /* 0x0000512608637981 */ /* 0x000f64000c1e1100 */
[----:B-----5:R-:W-:-:S05]  /*3a30*/  PRMT R12, R99, 0x8880, RZ ;  /* 0x00008880630c7816 */ /* 0x020fca00000000ff */
[----:B------:R-:W-:-:S07]  /*3a40*/  IMAD R15, R12, R91, RZ ;  /* 0x0000005b0c0f7224 */ /* 0x000fce00078e02ff */
.L_x_117:
[----:B------:R-:W-:Y:S05]  /*3a50*/  BSYNC B1 ;  /* 0x0000000000017941 */ /* 0x000fea0003800000 */
.L_x_116:
        /* <DEDUP_REMOVED lines=11> */
.L_x_119:
[----:B------:R-:W-:Y:S05]  /*3b10*/  BSYNC B1 ;  /* 0x0000000000017941 */ /* 0x000fea0003800000 */
.L_x_118:
[----:B---3--:R-:W-:Y:S01]  /*3b20*/  @!P4 IMAD R13, R66, R90, R15 ;  /* 0x0000005a420dc224 */ /* 0x008fe200078e020f */
[----:B------:R-:W-:Y:S04]  /*3b30*/  BSSY B1, `(.L_x_120) ;  /* 0x0000006000017945 */ /* 0x000fe80003800000 */
[----:B------:R3:W-:Y:S01]  /*3b40*/  @!P4 STG.E.U8 desc[UR38][R6.64+0x50], R13 ;  /* 0x0000500d0600c986 */ /* 0x0007e2000c101126 */
[----:B------:R-:W-:Y:S05]  /*3b50*/  @P3 BRA `(.L_x_121) ;  /* 0x00000000000c3947 */ /* 0x000fea0003800000 */
[----:B------:R-:W5:Y:S02]  /*3b60*/  LDG.E.U8 R99, desc[UR38][R10.64+0x51] ;  /* 0x000051260a637981 */ /* 0x000f64000c1e1100 */
[----:B-----5:R-:W-:-:S05]  /*3b70*/  PRMT R12, R99, 0x8880, RZ ;  /* 0x00008880630c7816 */ /* 0x020fca00000000ff */
[----:B------:R-:W-:-:S07]  /*3b80*/  IMAD R15, R12, R91, RZ ;  /* 0x0000005b0c0f7224 */ /* 0x000fce00078e02ff */
.L_x_121:
[----:B------:R-:W-:Y:S05]  /*3b90*/  BSYNC B1 ;  /* 0x0000000000017941 */ /* 0x000fea0003800000 */
.L_x_120:
[----:B------:R-:W-:Y:S01]  /*3ba0*/  @!P3 IMAD R67, R67, R90, R15 ;  /* 0x0000005a4343b224 */ /* 0x000fe200078e020f */
[----:B------:R-:W-:Y:S04]  /*3bb0*/  BSSY B1, `(.L_x_122) ;  /* 0x0000006000017945 */ /* 0x000fe80003800000 */
[----:B------:R0:W-:Y:S01]  /*3bc0*/  @!P3 STG.E.U8 desc[UR38][R6.64+0x51], R67 ;  /* 0x000051430600b986 */ /* 0x0001e2000c101126 */
[----:B------:R-:W-:Y:S05]  /*3bd0*/  @P5 BRA `(.L_x_123) ;  /* 0x00000000000c5947 */ /* 0x000fea0003800000 */
[----:B------:R-:W5:Y:S02]  /*3be0*/  LDG.E.U8 R99, desc[UR38][R8.64+0x58] ;  /* 0x0000582608637981 */ /* 0x000f64000c1e1100 */
[----:B-----5:R-:W-:-:S05]  /*3bf0*/  PRMT R12, R99, 0x8880, RZ ;  /* 0x00008880630c7816 */ /* 0x020fca00000000ff */
[----:B------:R-:W-:-:S07]  /*3c00*/  IMAD R15, R12, R91, RZ ;  /* 0x0000005b0c0f7224 */ /* 0x000fce00078e02ff */
.L_x_123:
[----:B------:R-:W-:Y:S05]  /*3c10*/  BSYNC B1 ;  /* 0x0000000000017941 */ /* 0x000fea0003800000 */
.L_x_122:
[----:B---3--:R-:W-:Y:S01]  /*3c20*/  @!P5 IMAD R13, R68, R90, R15 ;  /* 0x0000005a440dd224 */ /* 0x008fe200078e020f */
[----:B------:R-:W-:Y:S04]  /*3c30*/  BSSY B1, `(.L_x_124) ;  /* 0x0000006000017945 */ /* 0x000fe80003800000 */
[----:B------:R3:W-:Y:S01]  /*3c40*/  @!P5 STG.E.U8 desc[UR38][R4.64+0x58], R13 ;  /* 0x0000580d0400d986 */ /* 0x0007e2000c101126 */
[----:B------:R-:W-:Y:S05]  /*3c50*/  @P2 BRA `(.L_x_125) ;  /* 0x00000000000c2947 */ /* 0x000fea0003800000 */
[----:B------:R-:W5:Y:S02]  /*3c60*/  LDG.E.U8 R99, desc[UR38][R8.64+0x59] ;  /* 0x0000592608637981 */ /* 0x000f64000c1e1100 */
[----:B-----5:R-:W-:-:S05]  /*3c70*/  PRMT R12, R99, 0x8880, RZ ;  /* 0x00008880630c7816 */ /* 0x020fca00000000ff */
[----:B------:R-:W-:-:S07]  /*3c80*/  IMAD R15, R12, R91, RZ ;  /* 0x0000005b0c0f7224 */ /* 0x000fce00078e02ff */
.L_x_125:
[----:B------:R-:W-:Y:S05]  /*3c90*/  BSYNC B1 ;  /* 0x0000000000017941 */ /* 0x000fea0003800000 */
.L_x_124:
        /* <DEDUP_REMOVED lines=11> */
.L_x_127:
[----:B------:R-:W-:Y:S05]  /*3d50*/  BSYNC B1 ;  /* 0x0000000000017941 */ /* 0x000fea0003800000 */
.L_x_126:
[----:B---3--:R-:W-:Y:S01]  /*3d60*/  @!P4 IMAD R13, R70, R90, R15 ;  /* 0x0000005a460dc224 */ /* 0x008fe200078e020f */
[----:B------:R-:W-:Y:S04]  /*3d70*/  BSSY B1, `(.L_x_128) ;  /* 0x0000006000017945 */ /* 0x000fe80003800000 */
[----:B------:R3:W-:Y:S01]  /*3d80*/  @!P4 STG.E.U8 desc[UR38][R6.64+0x58], R13 ;  /* 0x0000580d0600c986 */ /* 0x0007e2000c101126 */
[----:B------:R-:W-:Y:S05]  /*3d90*/  @P3 BRA `(.L_x_129) ;  /* 0x00000000000c3947 */ /* 0x000fea0003800000 */
[----:B------:R-:W5:Y:S02]  /*3da0*/  LDG.E.U8 R99, desc[UR38][R10.64+0x59] ;  /* 0x000059260a637981 */ /* 0x000f64000c1e1100 */
[----:B-----5:R-:W-:-:S05]  /*3db0*/  PRMT R12, R99, 0x8880, RZ ;  /* 0x00008880630c7816 */ /* 0x020fca00000000ff */
[----:B------:R-:W-:-:S07]  /*3dc0*/  IMAD R15, R12, R91, RZ ;  /* 0x0000005b0c0f7224 */ /* 0x000fce00078e02ff */
.L_x_129:
[----:B------:R-:W-:Y:S05]  /*3dd0*/  BSYNC B1 ;  /* 0x0000000000017941 */ /* 0x000fea0003800000 */
.L_x_128:
[----:B------:R-:W-:Y:S01]  /*3de0*/  @!P3 IMAD R71, R71, R90, R15 ;  /* 0x0000005a4747b224 */ /* 0x000fe200078e020f */
[----:B------:R-:W-:Y:S04]  /*3df0*/  BSSY B1, `(.L_x_130) ;  /* 0x0000006000017945 */ /* 0x000fe80003800000 */
[----:B------:R0:W-:Y:S01]  /*3e00*/  @!P3 STG.E.U8 desc[UR38][R6.64+0x59], R71 ;  /* 0x000059470600b986 */ /* 0x0001e2000c101126 */
[----:B------:R-:W-:Y:S05]  /*3e10*/  @P5 BRA `(.L_x_131) ;  /* 0x00000000000c5947 */ /* 0x000fea0003800000 */
[----:B------:R-:W5:Y:S02]  /*3e20*/  LDG.E.U8 R99, desc[UR38][R8.64+0x60] ;  /* 0x0000602608637981 */ /* 0x000f64000c1e1100 */
[----:B-----5:R-:W-:-:S05]  /*3e30*/  PRMT R12, R99, 0x8880, RZ ;  /* 0x00008880630c7816 */ /* 0x020fca00000000ff */
[----:B------:R-:W-:-:S07]  /*3e40*/  IMAD R15, R12, R91, RZ ;  /* 0x0000005b0c0f7224 */ /* 0x000fce00078e02ff */
.L_x_131:
[----:B------:R-:W-:Y:S05]  /*3e50*/  BSYNC B1 ;  /* 0x0000000000017941 */ /* 0x000fea0003800000 */
.L_x_130:
[----:B---3--:R-:W-:Y:S01]  /*3e60*/  @!P5 IMAD R13, R72, R90, R15 ;  /* 0x0000005a480dd224 */ /* 0x008fe200078e020f */
[----:B------:R-:W-:Y:S04]  /*3e70*/  BSSY B1, `(.L_x_132) ;  /* 0x0000006000017945 */ /* 0x000fe80003800000 */
[----:B------:R3:W-:Y:S01]  /*3e80*/  @!P5 STG.E.U8 desc[UR38][R4.64+0x60], R13 ;  /* 0x0000600d0400d986 */ /* 0x0007e2000c101126 */
[----:B------:R-:W-:Y:S05]  /*3e90*/  @P2 BRA `(.L_x_133) ;  /* 0x00000000000c2947 */ /* 0x000fea0003800000 */
[----:B------:R-:W5:Y:S02]  /*3ea0*/  LDG.E.U8 R99, desc[UR38][R8.64+0x61] ;  /* 0x0000612608637981 */ /* 0x000f64000c1e1100 */
[----:B-----5:R-:W-:-:S05]  /*3eb0*/  PRMT R12, R99, 0x8880, RZ ;  /* 0x00008880630c7816 */ /* 0x020fca00000000ff */
[----:B------:R-:W-:-:S07]  /*3ec0*/  IMAD R15, R12, R91, RZ ;  /* 0x0000005b0c0f7224 */ /* 0x000fce00078e02ff */
.L_x_133:
[----:B------:R-:W-:Y:S05]  /*3ed0*/  BSYNC B1 ;  /* 0x0000000000017941 */ /* 0x000fea0003800000 */
.L_x_132:
        /* <DEDUP_REMOVED lines=11> */
.L_x_135:
[----:B------:R-:W-:Y:S05]  /*3f90*/  BSYNC B1 ;  /* 0x0000000000017941 */ /* 0x000fea0003800000 */
.L_x_134:
[----:B---3--:R-:W-:Y:S01]  /*3fa0*/  @!P4 IMAD R13, R74, R90, R15 ;  /* 0x0000005a4a0dc224 */ /* 0x008fe200078e020f */
[----:B------:R-:W-:Y:S04]  /*3fb0*/  BSSY B1, `(.L_x_136) ;  /* 0x0000006000017945 */ /* 0x000fe80003800000 */
[----:B------:R3:W-:Y:S01]  /*3fc0*/  @!P4 STG.E.U8 desc[UR38][R6.64+0x60], R13 ;  /* 0x0000600d0600c986 */ /* 0x0007e2000c101126 */
[----:B------:R-:W-:Y:S05]  /*3fd0*/  @P3 BRA `(.L_x_137) ;  /* 0x00000000000c3947 */ /* 0x000fea0003800000 */
[----:B------:R-:W5:Y:S02]  /*3fe0*/  LDG.E.U8 R99, desc[UR38][R10.64+0x61] ;  /* 0x000061260a637981 */ /* 0x000f64000c1e1100 */
[----:B-----5:R-:W-:-:S05]  /*3ff0*/  PRMT R12, R99, 0x8880, RZ ;  /* 0x00008880630c7816 */ /* 0x020fca00000000ff */
[----:B------:R-:W-:-:S07]  /*4000*/  IMAD R15, R12, R91, RZ ;  /* 0x0000005b0c0f7224 */ /* 0x000fce00078e02ff */
.L_x_137:
[----:B------:R-:W-:Y:S05]  /*4010*/  BSYNC B1 ;  /* 0x0000000000017941 */ /* 0x000fea0003800000 */
.L_x_136:
[----:B------:R-:W-:Y:S01]  /*4020*/  @!P3 IMAD R75, R75, R90, R15 ;  /* 0x0000005a4b4bb224 */ /* 0x000fe200078e020f */
[----:B------:R-:W-:Y:S04]  /*4030*/  BSSY B1, `(.L_x_138) ;  /* 0x0000006000017945 */ /* 0x000fe80003800000 */
[----:B------:R0:W-:Y:S01]  /*4040*/  @!P3 STG.E.U8 desc[UR38][R6.64+0x61], R75 ;  /* 0x0000614b0600b986 */ /* 0x0001e2000c101126 */
[----:B------:R-:W-:Y:S05]  /*4050*/  @P5 BRA `(.L_x_139) ;  /* 0x00000000000c5947 */ /* 0x000fea0003800000 */
[----:B------:R-:W5:Y:S02]  /*4060*/  LDG.E.U8 R99, desc[UR38][R8.64+0x68] ;  /* 0x0000682608637981 */ /* 0x000f64000c1e1100 */
[----:B-----5:R-:W-:-:S05]  /*4070*/  PRMT R12, R99, 0x8880, RZ ;  /* 0x00008880630c7816 */ /* 0x020fca00000000ff */
[----:B------:R-:W-:-:S07]  /*4080*/  IMAD R15, R12, R91, RZ ;  /* 0x0000005b0c0f7224 */ /* 0x000fce00078e02ff */
.L_x_139:
[----:B------:R-:W-:Y:S05]  /*4090*/  BSYNC B1 ;  /* 0x0000000000017941 */ /* 0x000fea0003800000 */
.L_x_138:
[----:B---3--:R-:W-:Y:S01]  /*40a0*/  @!P5 IMAD R13, R76, R90, R15 ;  /* 0x0000005a4c0dd224 */ /* 0x008fe200078e020f */
[----:B------:R-:W-:Y:S04]  /*40b0*/  BSSY B1, `(.L_x_140) ;  /* 0x0000006000017945 */ /* 0x000fe80003800000 */
[----:B------:R3:W-:Y:S01]  /*40c0*/  @!P5 STG.E.U8 desc[UR38][R4.64+0x68], R13 ;  /* 0x0000680d0400d986 */ /* 0x0007e2000c101126 */
[----:B------:R-:W-:Y:S05]  /*40d0*/  @P2 BRA `(.L_x_141) ;  /* 0x00000000000c2947 */ /* 0x000fea0003800000 */
[----:B------:R-:W5:Y:S02]  /*40e0*/  LDG.E.U8 R99, desc[UR38][R8.64+0x69] ;  /* 0x0000692608637981 */ /* 0x000f64000c1e1100 */
[----:B-----5:R-:W-:-:S05]  /*40f0*/  PRMT R12, R99, 0x8880, RZ ;  /* 0x00008880630c7816 */ /* 0x020fca00000000ff */
[----:B------:R-:W-:-:S07]  /*4100*/  IMAD R15, R12, R91, RZ ;  /* 0x0000005b0c0f7224 */ /* 0x000fce00078e02ff */
.L_x_141:
[----:B------:R-:W-:Y:S05]  /*4110*/  BSYNC B1 ;  /* 0x0000000000017941 */ /* 0x000fea0003800000 */
.L_x_140:
        /* <DEDUP_REMOVED lines=11> */
.L_x_143:
[----:B------:R-:W-:Y:S05]  /*41d0*/  BSYNC B1 ;  /* 0x0000000000017941 */ /* 0x000fea0003800000 */
.L_x_142:
[----:B---3--:R-:W-:Y:S01]  /*41e0*/  @!P4 IMAD R13, R78, R90, R15 ;  /* 0x0000005a4e0dc224 */ /* 0x008fe200078e020f */
[----:B------:R-:W-:Y:S04]  /*41f0*/  BSSY B1, `(.L_x_144) ;  /* 0x0000006000017945 */ /* 0x000fe80003800000 */
[----:B------:R3:W-:Y:S01]  /*4200*/  @!P4 STG.E.U8 desc[UR38][R6.64+0x68], R13 ;  /* 0x0000680d0600c986 */ /* 0x0007e2000c101126 */
[----:B------:R-:W-:Y:S05]  /*4210*/  @P3 BRA `(.L_x_145) ;  /* 0x00000000000c3947 */ /* 0x000fea0003800000 */
[----:B------:R-:W5:Y:S02]  /*4220*/  LDG.E.U8 R99, desc[UR38][R10.64+0x69] ;  /* 0x000069260a637981 */ /* 0x000f64000c1e1100 */
[----:B-----5:R-:W-:-:S05]  /*4230*/  PRMT R12, R99, 0x8880, RZ ;  /* 0x00008880630c7816 */ /* 0x020fca00000000ff */
[----:B------:R-:W-:-:S07]  /*4240*/  IMAD R15, R12, R91, RZ ;  /* 0x0000005b0c0f7224 */ /* 0x000fce00078e02ff */
.L_x_145:
[----:B------:R-:W-:Y:S05]  /*4250*/  BSYNC B1 ;  /* 0x0000000000017941 */ /* 0x000fea0003800000 */
.L_x_144:
[----:B------:R-:W-:Y:S01]  /*4260*/  @!P3 IMAD R79, R79, R90, R15 ;  /* 0x0000005a4f4fb224 */ /* 0x000fe200078e020f */
[----:B------:R-:W-:Y:S04]  /*4270*/  BSSY B1, `(.L_x_146) ;  /* 0x0000006000017945 */ /* 0x000fe80003800000 */
[----:B------:R0:W-:Y:S01]  /*4280*/  @!P3 STG.E.U8 desc[UR38][R6.64+0x69], R79 ;  /* 0x0000694f0600b986 */ /* 0x0001e2000c101126 */
[----:B------:R-:W-:Y:S05]  /*4290*/  @P5 BRA `(.L_x_147) ;  /* 0x00000000000c5947 */ /* 0x000fea0003800000 */
[----:B------:R-:W5:Y:S02]  /*42a0*/  LDG.E.U8 R99, desc[UR38][R8.64+0x70] ;  /* 0x0000702608637981 */ /* 0x000f64000c1e1100 */
[----:B-----5:R-:W-:-:S05]  /*42b0*/  PRMT R12, R99, 0x8880, RZ ;  /* 0x00008880630c7816 */ /* 0x020fca00000000ff */
[----:B------:R-:W-:-:S07]  /*42c0*/  IMAD R15, R12, R91, RZ ;  /* 0x0000005b0c0f7224 */ /* 0x000fce00078e02ff */
.L_x_147:
[----:B------:R-:W-:Y:S05]  /*42d0*/  BSYNC B1 ;  /* 0x0000000000017941 */ /* 0x000fea0003800000 */
.L_x_146:
[----:B---3--:R-:W-:Y:S01]  /*42e0*/  @!P5 IMAD R13, R80, R90, R15 ;  /* 0x0000005a500dd224 */ /* 0x008fe200078e020f */
[----:B------:R-:W-:Y:S04]  /*42f0*/  BSSY B1, `(.L_x_148) ;  /* 0x0000006000017945 */ /* 0x000fe80003800000 */
[----:B------:R3:W-:Y:S01]  /*4300*/  @!P5 STG.E.U8 desc[UR38][R4.64+0x70], R13 ;  /* 0x0000700d0400d986 */ /* 0x0007e2000c101126 */
[----:B------:R-:W-:Y:S05]  /*4310*/  @P2 BRA `(.L_x_149) ;  /* 0x00000000000c2947 */ /* 0x000fea0003800000 */
[----:B------:R-:W5:Y:S02]  /*4320*/  LDG.E.U8 R99, desc[UR38][R8.64+0x71] ;  /* 0x0000712608637981 */ /* 0x000f64000c1e1100 */
[----:B-----5:R-:W-:-:S05]  /*4330*/  PRMT R12, R99, 0x8880, RZ ;  /* 0x00008880630c7816 */ /* 0x020fca00000000ff */
[----:B------:R-:W-:-:S07]  /*4340*/  IMAD R15, R12, R91, RZ ;  /* 0x0000005b0c0f7224 */ /* 0x000fce00078e02ff */
.L_x_149:
[----:B------:R-:W-:Y:S05]  /*4350*/  BSYNC B1 ;  /* 0x0000000000017941 */ /* 0x000fea0003800000 */
.L_x_148:
[----:B------:R-:W-:Y:S01]  /*4360*/  ISETP.LT.OR P4, PT, R3, 0x71, !P0 ;  /* 0x000000710300780c */ /* 0x000fe20004781670 */
[----:B------:R-:W-:Y:S01]  /*4370*/  @!P2 IMAD R81, R81, R90, R15 ;  /* 0x0000005a5151a224 */ /* 0x000fe200078e020f */
[----:B------:R-:W-:Y:S01]  /*4380*/  BSSY B1, `(.L_x_150) ;  /* 0x000000a000017945 */ /* 0x000fe20003800000 */
[C---:B------:R-:W-:Y:S02]  /*4390*/  ISETP.LT.OR P3, PT, R3.reuse, 0x72, !P0 ;  /* 0x000000720300780c */ /* 0x040fe40004761670 */
[C---:B------:R-:W-:Y:S01]  /*43a0*/  ISETP.LT.OR P5, PT, R3.reuse, 0x79, !P0 ;  /* 0x000000790300780c */ /* 0x040fe200047a1670 */
[----:B------:R0:W-:Y:S01]  /*43b0*/  @!P2 STG.E.U8 desc[UR38][R4.64+0x71], R81 ;  /* 0x000071510400a986 */ /* 0x0001e2000c101126 */
[C---:B------:R-:W-:Y:S02]  /*43c0*/  ISETP.LT.OR P2, PT, R3.reuse, 0x79, !P1 ;  /* 0x000000790300780c */ /* 0x040fe40004f41670 */
[----:B------:R-:W-:-:S04]  /*43d0*/  ISETP.LT.OR P1, PT, R3, 0x7a, !P1 ;  /* 0x0000007a0300780c */ /* 0x000fc80004f21670 */
[----:B------:R-:W-:Y:S09]  /*43e0*/  @P4 BRA `(.L_x_151) ;  /* 0x00000000000c4947 */ /* 0x000ff20003800000 */
[----:B------:R-:W5:Y:S02]  /*43f0*/  LDG.E.U8 R99, desc[UR38][R10.64+0x70] ;  /* 0x000070260a637981 */ /* 0x000f64000c1e1100 */
[----:B-----5:R-:W-:-:S05]  /*4400*/  PRMT R12, R99, 0x8880, RZ ;  /* 0x00008880630c7816 */ /* 0x020fca00000000ff */
[----:B------:R-:W-:-:S07]  /*4410*/  IMAD R15, R12, R91, RZ ;  /* 0x0000005b0c0f7224 */ /* 0x000fce00078e02ff */
.L_x_151:
[----:B------:R-:W-:Y:S05]  /*4420*/  BSYNC B1 ;  /* 0x0000000000017941 */ /* 0x000fea0003800000 */
.L_x_150:
[----:B---3--:R-:W-:Y:S01]  /*4430*/  @!P4 IMAD R13, R82, R90, R15 ;  /* 0x0000005a520dc224 */ /* 0x008fe200078e020f */
[----:B------:R-:W-:Y:S04]  /*4440*/  BSSY B1, `(.L_x_152) ;  /* 0x0000006000017945 */ /* 0x000fe80003800000 */
[----:B------:R3:W-:Y:S01]  /*4450*/  @!P4 STG.E.U8 desc[UR38][R6.64+0x70], R13 ;  /* 0x0000700d0600c986 */ /* 0x0007e2000c101126 */
[----:B------:R-:W-:Y:S05]  /*4460*/  @P3 BRA `(.L_x_153) ;  /* 0x00000000000c3947 */ /* 0x000fea0003800000 */
[----:B------:R-:W5:Y:S02]  /*4470*/  LDG.E.U8 R99, desc[UR38][R10.64+0x71] ;  /* 0x000071260a637981 */ /* 0x000f64000c1e1100 */
[----:B-----5:R-:W-:-:S05]  /*4480*/  PRMT R12, R99, 0x8880, RZ ;  /* 0x00008880630c7816 */ /* 0x020fca00000000ff */
[----:B------:R-:W-:-:S07]  /*4490*/  IMAD R15, R12, R91, RZ ;  /* 0x0000005b0c0f7224 */ /* 0x000fce00078e02ff */
.L_x_153:
[----:B------:R-:W-:Y:S05]  /*44a0*/  BSYNC B1 ;  /* 0x0000000000017941 */ /* 0x000fea0003800000 */
.L_x_152:
[----:B------:R-:W-:Y:S01]  /*44b0*/  @!P3 IMAD R83, R83, R90, R15 ;  /* 0x0000005a5353b224 */ /* 0x000fe200078e020f */
[----:B------:R-:W-:Y:S04]  /*44c0*/  BSSY B1, `(.L_x_154) ;  /* 0x0000006000017945 */ /* 0x000fe80003800000 */
[----:B------:R0:W-:Y:S01]  /*44d0*/  @!P3 STG.E.U8 desc[UR38][R6.64+0x71], R83 ;  /* 0x000071530600b986 */ /* 0x0001e2000c101126 */
[----:B------:R-:W-:Y:S05]  /*44e0*/  @P2 BRA `(.L_x_155) ;  /* 0x00000000000c2947 */ /* 0x000fea0003800000 */
[----:B------:R-:W5:Y:S02]  /*44f0*/  LDG.E.U8 R99, desc[UR38][R8.64+0x78] ;  /* 0x0000782608637981 */ /* 0x000f64000c1e1100 */
[----:B-----5:R-:W-:-:S05]  /*4500*/  PRMT R12, R99, 0x8880, RZ ;  /* 0x00008880630c7816 */ /* 0x020fca00000000ff */
[----:B------:R-:W-:-:S07]  /*4510*/  IMAD R15, R12, R91, RZ ;  /* 0x0000005b0c0f7224 */ /* 0x000fce00078e02ff */
.L_x_155:
[----:B------:R-:W-:Y:S05]  /*4520*/  BSYNC B1 ;  /* 0x0000000000017941 */ /* 0x000fea0003800000 */
.L_x_154:
[----:B---3--:R-:W-:Y:S01]  /*4530*/  @!P2 IMAD R13, R84, R90, R15 ;  /* 0x0000005a540da224 */ /* 0x008fe200078e020f */
[----:B------:R-:W-:Y:S04]  /*4540*/  BSSY B1, `(.L_x_156) ;  /* 0x0000006000017945 */ /* 0x000fe80003800000 */
[----:B------:R3:W-:Y:S01]  /*4550*/  @!P2 STG.E.U8 desc[UR38][R4.64+0x78], R13 ;  /* 0x0000780d0400a986 */ /* 0x0007e2000c101126 */
[----:B------:R-:W-:Y:S05]  /*4560*/  @P1 BRA `(.L_x_157) ;  /* 0x00000000000c1947 */ /* 0x000fea0003800000 */
[----:B------:R-:W5:Y:S02]  /*4570*/  LDG.E.U8 R99, desc[UR38][R8.64+0x79] ;  /* 0x0000792608637981 */ /* 0x000f64000c1e1100 */
[----:B-----5:R-:W-:-:S05]  /*4580*/  PRMT R12, R99, 0x8880, RZ ;  /* 0x00008880630c7816 */ /* 0x020fca00000000ff */
[----:B------:R-:W-:-:S07]  /*4590*/  IMAD R15, R12, R91, RZ ;  /* 0x0000005b0c0f7224 */ /* 0x000fce00078e02ff */
.L_x_157:
[----:B------:R-:W-:Y:S05]  /*45a0*/  BSYNC B1 ;  /* 0x0000000000017941 */ /* 0x000fea0003800000 */
.L_x_156:
[----:B------:R-:W-:Y:S01]  /*45b0*/  @!P1 IMAD R85, R85, R90, R15 ;  /* 0x0000005a55559224 */ /* 0x000fe200078e020f */
[----:B------:R-:W-:Y:S04]  /*45c0*/  BSSY B1, `(.L_x_158) ;  /* 0x0000006000017945 */ /* 0x000fe80003800000 */
[----:B------:R0:W-:Y:S01]  /*45d0*/  @!P1 STG.E.U8 desc[UR38][R4.64+0x79], R85 ;  /* 0x0000795504009986 */ /* 0x0001e2000c101126 */
[----:B------:R-:W-:Y:S05]  /*45e0*/  @P5 BRA `(.L_x_159) ;  /* 0x00000000000c5947 */ /* 0x000fea0003800000 */
[----:B------:R-:W0:Y:S02]  /*45f0*/  LDG.E.U8 R99, desc[UR38][R10.64+0x78] ;  /* 0x000078260a637981 */ /* 0x000e24000c1e1100 */
[----:B0123--:R-:W-:-:S05]  /*4600*/  PRMT R4, R99, 0x8880, RZ ;  /* 0x0000888063047816 */ /* 0x00ffca00000000ff */
[----:B------:R-:W-:-:S07]  /*4610*/  IMAD R15, R4, R91, RZ ;  /* 0x0000005b040f7224 */ /* 0x000fce00078e02ff */
.L_x_159:
[----:B------:R-:W-:Y:S05]  /*4620*/  BSYNC B1 ;  /* 0x0000000000017941 */ /* 0x000fea0003800000 */
.L_x_158:
[----:B0123--:R-:W-:Y:S01]  /*4630*/  @!P5 IMAD R5, R86, R90, R15 ;  /* 0x0000005a5605d224 */ /* 0x00ffe200078e020f */
[----:B------:R-:W-:Y:S01]  /*4640*/  ISETP.LT.OR P0, PT, R3, 0x7a, !P0 ;  /* 0x0000007a0300780c */ /* 0x000fe20004701670 */
[----:B------:R-:W-:Y:S03]  /*4650*/  BSSY B1, `(.L_x_160) ;  /* 0x0000006000017945 */ /* 0x000fe60003800000 */
[----:B------:R0:W-:Y:S09]  /*4660*/  @!P5 STG.E.U8 desc[UR38][R6.64+0x78], R5 ;  /* 0x000078050600d986 */ /* 0x0001f2000c101126 */
[----:B------:R-:W-:Y:S05]  /*4670*/  @P0 BRA `(.L_x_161) ;  /* 0x00000000000c0947 */ /* 0x000fea0003800000 */
[----:B------:R-:W2:Y:S02]  /*4680*/  LDG.E.U8 R99, desc[UR38][R10.64+0x79] ;  /* 0x000079260a637981 */ /* 0x000ea4000c1e1100 */
[----:B--2---:R-:W-:-:S05]  /*4690*/  PRMT R4, R99, 0x8880, RZ ;  /* 0x0000888063047816 */ /* 0x004fca00000000ff */
[----:B------:R-:W-:-:S07]  /*46a0*/  IMAD R15, R4, R91, RZ ;  /* 0x0000005b040f7224 */ /* 0x000fce00078e02ff */
.L_x_161:
[----:B------:R-:W-:Y:S05]  /*46b0*/  BSYNC B1 ;  /* 0x0000000000017941 */ /* 0x000fea0003800000 */
.L_x_160:
[----:B------:R-:W-:Y:S01]  /*46c0*/  IMAD R15, R87, R90, R15 ;  /* 0x0000005a570f7224 */ /* 0x000fe200078e020f */
[----:B------:R-:W-:Y:S06]  /*46d0*/  @P0 BRA `(.L_x_162) ;  /* 0x0000000c00100947 */ /* 0x000fec0003800000 */
[----:B------:R1:W-:Y:S01]  /*46e0*/  STG.E.U8 desc[UR38][R6.64+0x79], R15 ;  /* 0x0000790f06007986 */ /* 0x0003e2000c101126 */
[----:B------:R-:W-:Y:S05]  /*46f0*/  BRA `(.L_x_162) ;  /* 0x0000000c00087947 */ /* 0x000fea0003800000 */
.L_x_33:
[C---:B------:R-:W-:Y:S02]  /*4700*/  ISETP.GE.AND P1, PT, R101.reuse, 0x1, PT ;  /* 0x000000016500780c */ /* 0x040fe40003f26270 */
[----:B------:R-:W-:Y:S02]  /*4710*/  ISETP.GE.AND P0, PT, R101, 0x9, PT ;  /* 0x000000096500780c */ /* 0x000fe40003f06270 */
[C---:B------:R-:W-:Y:S02]  /*4720*/  ISETP.LT.OR P4, PT, R3.reuse, 0x1, !P1 ;  /* 0x000000010300780c */ /* 0x040fe40004f81670 */
[C---:B------:R-:W-:Y:S02]  /*4730*/  ISETP.LT.OR P3, PT, R3.reuse, 0x2, !P1 ;  /* 0x000000020300780c */ /* 0x040fe40004f61670 */
[C---:B------:R-:W-:Y:S02]  /*4740*/  ISETP.LT.OR P2, PT, R3.reuse, 0x1, !P0 ;  /* 0x000000010300780c */ /* 0x040fe40004741670 */
[----:B------:R-:W-:-:S07]  /*4750*/  ISETP.LT.OR P5, PT, R3, 0x2, !P0 ;  /* 0x000000020300780c */ /* 0x000fce00047a1670 */
[-C--:B------:R-:W-:Y:S02]  /*4760*/  @!P4 IMAD R9, R24, R90.reuse, RZ ;  /* 0x0000005a1809c224 */ /* 0x080fe400078e02ff */
[-C--:B------:R-:W-:Y:S02]  /*4770*/  @!P3 IMAD R25, R25, R90.reuse, RZ ;  /* 0x0000005a1919b224 */ /* 0x080fe400078e02ff */
[-C--:B------:R-:W-:Y:S01]  /*4780*/  @!P2 IMAD R11, R26, R90.reuse, RZ ;  /* 0x0000005a1a0ba224 */ /* 0x080fe200078e02ff */
[----:B------:R0:W-:Y:S01]  /*4790*/  @!P4 STG.E.U8 desc[UR38][R4.64], R9 ;  /* 0x000000090400c986 */ /* 0x0001e2000c101126 */
[----:B------:R-:W-:Y:S01]  /*47a0*/  ISETP.LT.OR P4, PT, R3, 0x9, !P1 ;  /* 0x000000090300780c */ /* 0x000fe20004f81670 */
[----:B------:R-:W-:Y:S02]  /*47b0*/  @!P5 IMAD R27, R27, R90, RZ ;  /* 0x0000005a1b1bd224 */ /* 0x000fe400078e02ff */
[----:B------:R-:W-:Y:S01]  /*47c0*/  @!P3 STG.E.U8 desc[UR38][R4.64+0x1], R25 ;  /* 0x000001190400b986 */ /* 0x000fe2000c101126 */
[----:B------:R-:W-:-:S03]  /*47d0*/  ISETP.LT.OR P3, PT, R3, 0xa, !P1 ;  /* 0x0000000a0300780c */ /* 0x000fc60004f61670 */
[----:B------:R1:W-:Y:S01]  /*47e0*/  @!P2 STG.E.U8 desc[UR38][R6.64], R11 ;  /* 0x0000000b0600a986 */ /* 0x0003e2000c101126 */
[----:B------:R-:W-:-:S03]  /*47f0*/  ISETP.LT.OR P2, PT, R3, 0x9, !P0 ;  /* 0x000000090300780c */ /* 0x000fc60004741670 */
[----:B------:R-:W-:Y:S01]  /*4800*/  @!P5 STG.E.U8 desc[UR38][R6.64+0x1], R27 ;  /* 0x0000011b0600d986 */ /* 0x000fe2000c101126 */
[----:B------:R-:W-:Y:S01]  /*4810*/  ISETP.LT.OR P5, PT, R3, 0xa, !P0 ;  /* 0x0000000a0300780c */ /* 0x000fe200047a1670 */
[----:B------:R-:W-:-:S04]  /*4820*/  @!P4 IMAD R13, R28, R90, RZ ;  /* 0x0000005a1c0dc224 */ /* 0x000fc800078e02ff */
[-C--:B------:R-:W-:Y:S01]  /*4830*/  @!P3 IMAD R29, R29, R90.reuse, RZ ;  /* 0x0000005a1d1db224 */ /* 0x080fe200078e02ff */
[----:B------:R-:W-:Y:S01]  /*4840*/  @!P4 STG.E.U8 desc[UR38][R4.64+0x8], R13 ;  /* 0x0000080d0400c986 */ /* 0x000fe2000c101126 */
[C---:B------:R-:W-:Y:S02]  /*4850*/  ISETP.LT.OR P4, PT, R3.reuse, 0x11, !P1 ;  /* 0x000000110300780c */ /* 0x040fe40004f81670 */
[-C--:B0-----:R-:W-:Y:S01]  /*4860*/  @!P2 IMAD R9, R30, R90.reuse, RZ ;  /* 0x0000005a1e09a224 */ /* 0x081fe200078e02ff */
[----:B------:R-:W-:Y:S01]  /*4870*/  @!P3 STG.E.U8 desc[UR38][R4.64+0x9], R29 ;  /* 0x0000091d0400b986 */ /* 0x000fe2000c101126 */
[----:B------:R-:W-:Y:S02]  /*4880*/  ISETP.LT.OR P3, PT, R3, 0x12, !P1 ;  /* 0x000000120300780c */ /* 0x000fe40004f61670 */
[----:B------:R-:W-:Y:S01]  /*4890*/  @!P5 IMAD R31, R31, R90, RZ ;  /* 0x0000005a1f1fd224 */ /* 0x000fe200078e02ff */
[----:B------:R0:W-:Y:S01]  /*48a0*/  @!P2 STG.E.U8 desc[UR38][R6.64+0x8], R9 ;  /* 0x000008090600a986 */ /* 0x0001e2000c101126 */
[----:B------:R-:W-:-:S03]  /*48b0*/  ISETP.LT.OR P2, PT, R3, 0x11, !P0 ;  /* 0x000000110300780c */ /* 0x000fc60004741670 */
[----:B------:R-:W-:Y:S01]  /*48c0*/  @!P5 STG.E.U8 desc[UR38][R6.64+0x9], R31 ;  /* 0x0000091f0600d986 */ /* 0x000fe2000c101126 */
[----:B------:R-:W-:Y:S01]  /*48d0*/  ISETP.LT.OR P5, PT, R3, 0x12, !P0 ;  /* 0x000000120300780c */ /* 0x000fe200047a1670 */
[----:B-1----:R-:W-:-:S04]  /*48e0*/  @!P4 IMAD R11, R32, R90, RZ ;  /* 0x0000005a200bc224 */ /* 0x002fc800078e02ff */
        /* <DEDUP_REMOVED lines=109> */
[----:B------:R1:W-:Y:S01]  /*4fc0*/  @!P4 STG.E.U8 desc[UR38][R4.64+0x58], R13 ;  /* 0x0000580d0400c986 */ /* 0x0003e2000c101126 */
        /* <DEDUP_REMOVED lines=13> */
[-C--:B-1----:R-:W-:Y:S01]  /*50a0*/  @!P2 IMAD R13, R74, R90.reuse, RZ ;  /* 0x0000005a4a0da224 */ /* 0x082fe200078e02ff */
[----:B------:R-:W-:Y:S01]  /*50b0*/  @!P3 STG.E.U8 desc[UR38][R4.64+0x61], R73 ;  /* 0x000061490400b986 */ /* 0x000fe2000c101126 */
[----:B------:R-:W-:Y:S02]  /*50c0*/  ISETP.LT.OR P3, PT, R3, 0x6a, !P1 ;  /* 0x0000006a0300780c */ /* 0x000fe40004f61670 */
[----:B------:R-:W-:Y:S01]  /*50d0*/  @!P5 IMAD R75, R75, R90, RZ ;  /* 0x0000005a4b4bd224 */ /* 0x000fe200078e02ff */
[----:B------:R1:W-:Y:S01]  /*50e0*/  @!P2 STG.E.U8 desc[UR38][R6.64+0x60], R13 ;  /* 0x0000600d0600a986 */ /* 0x0003e2000c101126 */
[----:B------:R-:W-:-:S03]  /*50f0*/  ISETP.LT.OR P2, PT, R3, 0x69, !P0 ;  /* 0x000000690300780c */ /* 0x000fc60004741670 */
[----:B------:R-:W-:Y:S01]  /*5100*/  @!P5 STG.E.U8 desc[UR38][R6.64+0x61], R75 ;  /* 0x0000614b0600d986 */ /* 0x000fe2000c101126 */
[----:B------:R-:W-:Y:S01]  /*5110*/  ISETP.LT.OR P5, PT, R3, 0x6a, !P0 ;  /* 0x0000006a0300780c */ /* 0x000fe200047a1670 */
[----:B0-----:R-:W-:-:S04]  /*5120*/  @!P4 IMAD R9, R76, R90, RZ ;  /* 0x0000005a4c09c224 */ /* 0x001fc800078e02ff */
[-C--:B------:R-:W-:Y:S01]  /*5130*/  @!P3 IMAD R77, R77, R90.reuse, RZ ;  /* 0x0000005a4d4db224 */ /* 0x080fe200078e02ff */
[----:B------:R-:W-:Y:S01]  /*5140*/  @!P4 STG.E.U8 desc[UR38][R4.64+0x68], R9 ;  /* 0x000068090400c986 */ /* 0x000fe2000c101126 */
[C---:B------:R-:W-:Y:S02]  /*5150*/  ISETP.LT.OR P4, PT, R3.reuse, 0x72, !P1 ;  /* 0x000000720300780c */ /* 0x040fe40004f81670 */
[-C--:B--2---:R-:W-:Y:S01]  /*5160*/  @!P2 IMAD R11, R78, R90.reuse, RZ ;  /* 0x0000005a4e0ba224 */ /* 0x084fe200078e02ff */
[----:B------:R-:W-:Y:S01]  /*5170*/  @!P3 STG.E.U8 desc[UR38][R4.64+0x69], R77 ;  /* 0x0000694d0400b986 */ /* 0x000fe2000c101126 */
[----:B------:R-:W-:Y:S02]  /*5180*/  ISETP.LT.OR P3, PT, R3, 0x71, !P1 ;  /* 0x000000710300780c */ /* 0x000fe40004f61670 */
[----:B------:R-:W-:Y:S01]  /*5190*/  @!P5 IMAD R79, R79, R90, RZ ;  /* 0x0000005a4f4fd224 */ /* 0x000fe200078e02ff */
[----:B------:R0:W-:Y:S01]  /*51a0*/  @!P2 STG.E.U8 desc[UR38][R6.64+0x68], R11 ;  /* 0x0000680b0600a986 */ /* 0x0001e2000c101126 */
[----:B------:R-:W-:-:S03]  /*51b0*/  ISETP.LT.OR P2, PT, R3, 0x71, !P0 ;  /* 0x000000710300780c */ /* 0x000fc60004741670 */
[----:B------:R2:W-:Y:S01]  /*51c0*/  @!P5 STG.E.U8 desc[UR38][R6.64+0x69], R79 ;  /* 0x0000694f0600d986 */ /* 0x0005e2000c101126 */
[----:B------:R-:W-:Y:S01]  /*51d0*/  ISETP.LT.OR P5, PT, R3, 0x79, !P0 ;  /* 0x000000790300780c */ /* 0x000fe200047a1670 */
[----:B------:R-:W-:-:S04]  /*51e0*/  @!P4 IMAD R81, R81, R90, RZ ;  /* 0x0000005a5151c224 */ /* 0x000fc800078e02ff */
[-C--:B-1----:R-:W-:Y:S01]  /*51f0*/  @!P3 IMAD R13, R80, R90.reuse, RZ ;  /* 0x0000005a500db224 */ /* 0x082fe200078e02ff */
[----:B------:R2:W-:Y:S01]  /*5200*/  @!P4 STG.E.U8 desc[UR38][R4.64+0x71], R81 ;  /* 0x000071510400c986 */ /* 0x0005e2000c101126 */
[C---:B------:R-:W-:Y:S02]  /*5210*/  ISETP.LT.OR P4, PT, R3.reuse, 0x72, !P0 ;  /* 0x000000720300780c */ /* 0x040fe40004781670 */
[C---:B------:R-:W-:Y:S01]  /*5220*/  ISETP.LT.OR P0, PT, R3.reuse, 0x7a, !P0 ;  /* 0x0000007a0300780c */ /* 0x040fe20004701670 */
[----:B------:R2:W-:Y:S01]  /*5230*/  @!P3 STG.E.U8 desc[UR38][R4.64+0x70], R13 ;  /* 0x0000700d0400b986 */ /* 0x0005e2000c101126 */
[C---:B------:R-:W-:Y:S02]  /*5240*/  ISETP.LT.OR P3, PT, R3.reuse, 0x79, !P1 ;  /* 0x000000790300780c */ /* 0x040fe40004f61670 */
[----:B------:R-:W-:Y:S01]  /*5250*/  ISETP.LT.OR P1, PT, R3, 0x7a, !P1 ;  /* 0x0000007a0300780c */ /* 0x000fe20004f21670 */
[-C--:B------:R-:W-:Y:S02]  /*5260*/  @!P2 IMAD R3, R82, R90.reuse, RZ ;  /* 0x0000005a5203a224 */ /* 0x080fe400078e02ff */
[----:B0-----:R-:W-:-:S03]  /*5270*/  @!P5 IMAD R11, R86, R90, RZ ;  /* 0x0000005a560bd224 */ /* 0x001fc600078e02ff */
[----:B------:R2:W-:Y:S01]  /*5280*/  @!P2 STG.E.U8 desc[UR38][R6.64+0x70], R3 ;  /* 0x000070030600a986 */ /* 0x0005e2000c101126 */
[-C--:B------:R-:W-:Y:S02]  /*5290*/  @!P4 IMAD R83, R83, R90.reuse, RZ ;  /* 0x0000005a5353c224 */ /* 0x080fe400078e02ff */
[-C--:B------:R-:W-:Y:S02]  /*52a0*/  @!P0 IMAD R87, R87, R90.reuse, RZ ;  /* 0x0000005a57578224 */ /* 0x080fe400078e02ff */
[-C--:B------:R-:W-:Y:S01]  /*52b0*/  @!P3 IMAD R9, R84, R90.reuse, RZ ;  /* 0x0000005a5409b224 */ /* 0x080fe200078e02ff */
[----:B------:R2:W-:Y:S01]  /*52c0*/  @!P4 STG.E.U8 desc[UR38][R6.64+0x71], R83 ;  /* 0x000071530600c986 */ /* 0x0005e2000c101126 */
[----:B------:R-:W-:-:S03]  /*52d0*/  @!P1 IMAD R85, R85, R90, RZ ;  /* 0x0000005a55559224 */ /* 0x000fc600078e02ff */
[----:B------:R2:W-:Y:S04]  /*52e0*/  @!P3 STG.E.U8 desc[UR38][R4.64+0x78], R9 ;  /* 0x000078090400b986 */ /* 0x0005e8000c101126 */
[----:B------:R2:W-:Y:S04]  /*52f0*/  @!P1 STG.E.U8 desc[UR38][R4.64+0x79], R85 ;  /* 0x0000795504009986 */ /* 0x0005e8000c101126 */
[----:B------:R2:W-:Y:S04]  /*5300*/  @!P5 STG.E.U8 desc[UR38][R6.64+0x78], R11 ;  /* 0x0000780b0600d986 */ /* 0x0005e8000c101126 */
[----:B------:R2:W-:Y:S02]  /*5310*/  @!P0 STG.E.U8 desc[UR38][R6.64+0x79], R87 ;  /* 0x0000795706008986 */ /* 0x0005e4000c101126 */
.L_x_162:
[----:B------:R-:W-:Y:S05]  /*5320*/  BSYNC B0 ;  /* 0x0000000000007941 */ /* 0x000fea0003800000 */
.L_x_32:
[----:B------:R-:W-:Y:S01]  /*5330*/  IADD3 R16, P0, R16, UR36, RZ ;  /* 0x0000002410107c10 */ /* 0x000fe2000ff1e0ff */
[----:B------:R-:W-:Y:S01]  /*5340*/  ULDC.64 UR4, c[0x0][0x650] ;  /* 0x0001940000047ab9 */ /* 0x000fe20000000a00 */
[----:B--2---:R-:W-:Y:S01]  /*5350*/  PRMT R3, RZ, 0x7610, R3 ;  /* 0x00007610ff037816 */ /* 0x004fe20000000003 */
[----:B------:R-:W-:Y:S01]  /*5360*/  IMAD.MOV.U32 R100, RZ, RZ, -0x1 ;  /* 0xffffffffff647424 */ /* 0x000fe200078e00ff */
[----:B------:R-:W-:Y:S01]  /*5370*/  IADD3.X R17, R17, UR42, RZ, P0, !PT ;  /* 0x0000002a11117c10 */ /* 0x000fe200087fe4ff */
[----:B------:R-:W-:Y:S01]  /*5380*/  IMAD.MOV.U32 R23, RZ, RZ, -0x1 ;  /* 0xffffffffff177424 */ /* 0x000fe200078e00ff */
[----:B------:R-:W-:-:S04]  /*5390*/  ISETP.GE.U32.AND P0, PT, R16, UR4, PT ;  /* 0x0000000410007c0c */ /* 0x000fc8000bf06070 */
[----:B------:R-:W-:-:S13]  /*53a0*/  ISETP.GE.U32.AND.EX P0, PT, R17, UR5, PT, P0 ;  /* 0x0000000511007c0c */ /* 0x000fda000bf06100 */
[----:B------:R-:W-:Y:S05]  /*53b0*/  @P0 BRA `(.L_x_163) ;  /* 0x00000004004c0947 */ /* 0x000fea0003800000 */
[----:B------:R-:W2:Y:S01]  /*53c0*/  LDC.64 R10, c[0x0][0x628] ;  /* 0x00018a00ff0a7b82 */ /* 0x000ea20000000a00 */
[----:B------:R-:W3:Y:S01]  /*53d0*/  S2R R12, SR_CTAID.X ;  /* 0x00000000000c7919 */ /* 0x000ee20000002500 */
[----:B------:R-:W-:Y:S02]  /*53e0*/  IMAD.MOV.U32 R8, RZ, RZ, R16 ;  /* 0x000000ffff087224 */ /* 0x000fe400078e0010 */
[----:B------:R-:W-:Y:S01]  /*53f0*/  IMAD.MOV.U32 R9, RZ, RZ, R17 ;  /* 0x000000ffff097224 */ /* 0x000fe200078e0011 */
[----:B------:R-:W0:Y:S03]  /*5400*/  S2R R20, SR_CTAID.Y ;  /* 0x0000000000147919 */ /* 0x000e260000002600 */
[----:B------:R-:W0:Y:S08]  /*5410*/  LDC R0, c[0x0][0x630] ;  /* 0x00018c00ff007b82 */ /* 0x000e300000000800 */
[----:B-1----:R-:W1:Y:S01]  /*5420*/  LDC.64 R14, c[0x0][0x620] ;  /* 0x00018800ff0e7b82 */ /* 0x002e620000000a00 */
[----:B--2---:R-:W-:-:S04]  /*5430*/  ISETP.NE.U32.AND P0, PT, R10, RZ, PT ;  /* 0x000000ff0a00720c */ /* 0x004fc80003f05070 */
[----:B------:R-:W-:-:S13]  /*5440*/  ISETP.NE.AND.EX P0, PT, R11, RZ, PT, P0 ;  /* 0x000000ff0b00720c */ /* 0x000fda0003f05300 */
[----:B01-3--:R-:W-:Y:S05]  /*5450*/  @!P0 BRA `(.L_x_164) ;  /* 0x0000000000288947 */ /* 0x00bfea0003800000 */
[----:B------:R-:W0:Y:S02]  /*5460*/  LDC R3, c[0x0][0x634] ;  /* 0x00018d00ff037b82 */ /* 0x000e240000000800 */
[----:B0-----:R-:W-:-:S05]  /*5470*/  IADD3 R3, P0, R16, R3, RZ ;  /* 0x0000000310037210 */ /* 0x001fca0007f1e0ff */
[----:B------:R-:W-:-:S04]  /*5480*/  IMAD.X R13, RZ, RZ, R17, P0 ;  /* 0x000000ffff0d7224 */ /* 0x000fc800000e0611 */
[----:B------:R-:W-:-:S04]  /*5490*/  IMAD.WIDE.U32 R4, R13, R10, RZ ;  /* 0x0000000a0d047225 */ /* 0x000fc800078e00ff */
[----:B----4-:R-:W-:-:S04]  /*54a0*/  IMAD.WIDE.U32 R6, P0, R3, R11, R4 ;  /* 0x0000000b03067225 */ /* 0x010fc80007800004 */
[----:B------:R-:W-:-:S04]  /*54b0*/  IMAD.WIDE.U32 R4, R3, R10, RZ ;  /* 0x0000000a03047225 */ /* 0x000fc800078e00ff */
[----:B------:R-:W-:Y:S01]  /*54c0*/  IMAD.X R9, RZ, RZ, RZ, P0 ;  /* 0x000000ffff097224 */ /* 0x000fe200000e06ff */
[----:B------:R-:W-:Y:S01]  /*54d0*/  IADD3 RZ, P0, R5, R6, RZ ;  /* 0x0000000605ff7210 */ /* 0x000fe20007f1e0ff */
[----:B------:R-:W-:-:S04]  /*54e0*/  IMAD.MOV.U32 R8, RZ, RZ, R7 ;  /* 0x000000ffff087224 */ /* 0x000fc800078e0007 */
[----:B------:R-:W-:-:S08]  /*54f0*/  IMAD.WIDE.U32.X R8, R13, R11, R8, P0 ;  /* 0x0000000b0d087225 */ /* 0x000fd000000e0408 */
.L_x_164:
[-CC-:B------:R-:W-:Y:S01]  /*5500*/  SHF.R.U64 R23, R8, R0.reuse, R9.reuse ;  /* 0x0000000008177219 */ /* 0x180fe20000001209 */
[----:B----4-:R-:W0:Y:S01]  /*5510*/  LDC.64 R26, c[0x0][0x640] ;  /* 0x00019000ff1a7b82 */ /* 0x010e220000000a00 */
[----:B------:R-:W-:Y:S01]  /*5520*/  SHF.R.U32.HI R0, RZ, R0, R9 ;  /* 0x00000000ff007219 */ /* 0x000fe20000011609 */
[----:B------:R-:W-:Y:S01]  /*5530*/  ULDC UR4, c[0x0][0x150] ;  /* 0x0000540000047ab9 */ /* 0x000fe20000000800 */
[----:B------:R-:W-:Y:S02]  /*5540*/  IADD3 R3, P0, RZ, -R23, RZ ;  /* 0x80000017ff037210 */ /* 0x000fe40007f1e0ff */
[----:B------:R-:W-:-:S03]  /*5550*/  I2FP.F32.U32 R7, R12 ;  /* 0x0000000c00077245 */ /* 0x000fc60000201000 */
[----:B------:R-:W1:Y:S01]  /*5560*/  LDC R6, c[0x0][0x618] ;  /* 0x00018600ff067b82 */ /* 0x000e620000000800 */
[----:B------:R-:W-:Y:S02]  /*5570*/  IMAD.X R5, RZ, RZ, ~R0, P0 ;  /* 0x000000ffff057224 */ /* 0x000fe400000e0e00 */
[----:B------:R-:W-:Y:S01]  /*5580*/  FMUL R7, R7, UR4 ;  /* 0x0000000407077c20 */ /* 0x000fe20008400000 */
[----:B------:R-:W-:Y:S01]  /*5590*/  ULDC UR4, c[0x0][0x154] ;  /* 0x0000550000047ab9 */ /* 0x000fe20000000800 */
[-C--:B------:R-:W-:Y:S02]  /*55a0*/  IMAD R0, R5, R14.reuse, RZ ;  /* 0x0000000e05007224 */ /* 0x080fe400078e02ff */
[C---:B------:R-:W-:Y:S01]  /*55b0*/  IMAD.WIDE.U32 R4, R3.reuse, R14, R16 ;  /* 0x0000000e03047225 */ /* 0x040fe200078e0010 */
[----:B------:R-:W2:Y:S01]  /*55c0*/  LDC R11, c[0x0][0x608] ;  /* 0x00018200ff0b7b82 */ /* 0x000ea20000000800 */
[----:B------:R-:W3:Y:S02]  /*55d0*/  F2I.U32.TRUNC.NTZ R7, R7 ;  /* 0x0000000700077305 */ /* 0x000ee4000020f000 */
[----:B------:R-:W-:-:S04]  /*55e0*/  IMAD R3, R3, R15, R0 ;  /* 0x0000000f03037224 */ /* 0x000fc800078e0200 */
[----:B------:R-:W-:Y:S01]  /*55f0*/  IMAD.IADD R3, R5, 0x1, R3 ;  /* 0x0000000105037824 */ /* 0x000fe200078e0203 */
[----:B------:R-:W4:Y:S01]  /*5600*/  LDC R8, c[0x0][0x658] ;  /* 0x00019600ff087b82 */ /* 0x000f220000000800 */
[----:B------:R-:W-:Y:S02]  /*5610*/  I2FP.F32.U32 R5, R20 ;  /* 0x0000001400057245 */ /* 0x000fe40000201000 */
[----:B0-----:R-:W-:-:S04]  /*5620*/  ISETP.NE.U32.AND P0, PT, R26, RZ, PT ;  /* 0x000000ff1a00720c */ /* 0x001fc80003f05070 */
[----:B------:R-:W-:Y:S01]  /*5630*/  ISETP.NE.AND.EX P0, PT, R27, RZ, PT, P0 ;  /* 0x000000ff1b00720c */ /* 0x000fe20003f05300 */
[----:B------:R-:W0:Y:S01]  /*5640*/  LDC R9, c[0x0][0x144] ;  /* 0x00005100ff097b82 */ /* 0x000e220000000800 */
[-C--:B-1----:R-:W-:Y:S01]  /*5650*/  SHF.R.U32.HI R0, RZ, R6.reuse, R3 ;  /* 0x00000006ff007219 */ /* 0x082fe20000011603 */
[----:B---3--:R-:W-:Y:S01]  /*5660*/  IMAD.MOV R7, RZ, RZ, -R7 ;  /* 0x000000ffff077224 */ /* 0x008fe200078e0a07 */
[----:B------:R-:W-:Y:S01]  /*5670*/  SHF.R.U64 R13, R4, R6, R3 ;  /* 0x00000006040d7219 */ /* 0x000fe20000001203 */
[----:B------:R-:W-:-:S04]  /*5680*/  FMUL R6, R5, UR4 ;  /* 0x0000000405067c20 */ /* 0x000fc80008400000 */
[----:B------:R-:W1:Y:S01]  /*5690*/  LDC R21, c[0x0][0x148] ;  /* 0x00005200ff157b82 */ /* 0x000e620000000800 */
[-CC-:B--2---:R-:W-:Y:S02]  /*56a0*/  SHF.R.U64 R10, R13, R11.reuse, R0.reuse ;  /* 0x0000000b0d0a7219 */ /* 0x184fe40000001200 */
[----:B------:R-:W-:Y:S02]  /*56b0*/  SHF.R.U32.HI R3, RZ, R11, R0 ;  /* 0x0000000bff037219 */ /* 0x000fe40000011600 */
[----:B------:R2:W3:Y:S03]  /*56c0*/  F2I.U32.TRUNC.NTZ R0, R6 ;  /* 0x0000000600007305 */ /* 0x0004e6000020f000 */
[----:B------:R-:W1:Y:S01]  /*56d0*/  LDC R14, c[0x0][0x648] ;  /* 0x00019200ff0e7b82 */ /* 0x000e620000000800 */
[-CC-:B----4-:R-:W-:Y:S02]  /*56e0*/  SHF.R.U64 R15, R10, R8.reuse, R3.reuse ;  /* 0x000000080a0f7219 */ /* 0x190fe40000001203 */
[----:B------:R-:W-:-:S03]  /*56f0*/  SHF.R.U32.HI R5, RZ, R8, R3 ;  /* 0x00000008ff057219 */ /* 0x000fc60000011603 */
[----:B------:R-:W-:Y:S02]  /*5700*/  IMAD.MOV.U32 R4, RZ, RZ, R15 ;  /* 0x000000ffff047224 */ /* 0x000fe400078e000f */
[----:B------:R-:W4:Y:S01]  /*5710*/  LDC R24, c[0x0][0x638] ;  /* 0x00018e00ff187b82 */ /* 0x000f220000000800 */
[----:B0-----:R-:W-:-:S07]  /*5720*/  IMAD R25, R9, R7, R12 ;  /* 0x0000000709197224 */ /* 0x001fce00078e020c */
[----:B------:R-:W0:Y:S08]  /*5730*/  LDC R28, c[0x0][0x610] ;  /* 0x00018400ff1c7b82 */ /* 0x000e300000000800 */
[----:B------:R-:W0:Y:S01]  /*5740*/  LDC R29, c[0x0][0x600] ;  /* 0x00018000ff1d7b82 */ /* 0x000e220000000800 */
[----:B--23--:R-:W-:Y:S05]  /*5750*/  @!P0 BRA `(.L_x_165) ;  /* 0x0000000000288947 */ /* 0x00cfea0003800000 */
[----:B------:R-:W2:Y:S02]  /*5760*/  LDC R4, c[0x0][0x64c] ;  /* 0x00019300ff047b82 */ /* 0x000ea40000000800 */
[----:B--2---:R-:W-:-:S05]  /*5770*/  IADD3 R3, P0, R15, R4, RZ ;  /* 0x000000040f037210 */ /* 0x004fca0007f1e0ff */
        /* <DEDUP_REMOVED lines=8> */
.L_x_165:
[----:B------:R-:W-:Y:S02]  /*5800*/  ISETP.NE.AND P0, PT, R2, 0x1, PT ;  /* 0x000000010200780c */ /* 0x000fe40003f05270 */
[----:B-1----:R-:W-:Y:S01]  /*5810*/  SHF.R.U64 R3, R4, R14, R5 ;  /* 0x0000000e04037219 */ /* 0x002fe20000001205 */
[----:B------:R-:W-:Y:S01]  /*5820*/  IMAD.MOV R5, RZ, RZ, -R0 ;  /* 0x000000ffff057224 */ /* 0x000fe200078e0a00 */
[----:B------:R-:W-:Y:S02]  /*5830*/  LOP3.LUT R0, R10, R97, RZ, 0xc0, !PT ;  /* 0x000000610a007212 */ /* 0x000fe400078ec0ff */
[----:B------:R-:W-:Y:S01]  /*5840*/  LOP3.LUT R6, R13, R96, RZ, 0xc0, !PT ;  /* 0x000000600d067212 */ /* 0x000fe200078ec0ff */
[----:B------:R-:W-:Y:S02]  /*5850*/  IMAD.MOV R4, RZ, RZ, -R3 ;  /* 0x000000ffff047224 */ /* 0x000fe400078e0a03 */
[----:B------:R-:W-:Y:S02]  /*5860*/  IMAD R0, R93, R3, R0 ;  /* 0x000000035d007224 */ /* 0x000fe400078e0200 */
[----:B----4-:R-:W-:-:S02]  /*5870*/  IMAD R3, R4, R24, R15 ;  /* 0x0000001804037224 */ /* 0x010fc400078e020f */
[----:B------:R-:W-:Y:S02]  /*5880*/  @P0 IMAD R25, R21, R5, R20 ;  /* 0x0000000515190224 */ /* 0x000fe400078e0214 */
[----:B0-----:R-:W-:Y:S02]  /*5890*/  IMAD R5, R3, R29, R6 ;  /* 0x0000001d03057224 */ /* 0x001fe400078e0206 */
[----:B------:R-:W-:Y:S02]  /*58a0*/  IMAD R0, R0, R28, R25 ;  /* 0x0000001c00007224 */ /* 0x000fe400078e0219 */
[----:B------:R-:W-:-:S03]  /*58b0*/  IMAD.MOV.U32 R4, RZ, RZ, 0x1 ;  /* 0x00000001ff047424 */ /* 0x000fc600078e00ff */
[----:B------:R-:W-:Y:S02]  /*58c0*/  SEL R100, R5, R0, !P0 ;  /* 0x0000000005647207 */ /* 0x000fe40004000000 */
[----:B------:R-:W-:Y:S02]  /*58d0*/  PRMT R3, R4, 0x7610, R3 ;  /* 0x0000761004037816 */ /* 0x000fe40000000003 */
[----:B------:R-:W-:-:S07]  /*58e0*/  SEL R0, R0, R5, !P0 ;  /* 0x0000000500007207 */ /* 0x000fce0004000000 */
.L_x_163:
[----:B------:R-:W-:Y:S01]  /*58f0*/  UIADD3 UR41, UR43, UR41, URZ ;  /* 0x000000292b297290 */ /* 0x000fe2000fffe03f */
[----:B------:R-:W-:Y:S01]  /*5900*/  LOP3.LUT P0, RZ, R3, 0xff, RZ, 0xc0, !PT ;  /* 0x000000ff03ff7812 */ /* 0x000fe2000780c0ff */
[----:B------:R-:W-:Y:S02]  /*5910*/  IMAD.MOV.U32 R101, RZ, RZ, R0 ;  /* 0x000000ffff657224 */ /* 0x000fe400078e0000 */
[----:B------:R-:W-:Y:S02]  /*5920*/  USHF.R.U32.HI UR4, URZ, 0x2, UR41 ;  /* 0x000000023f047899 */ /* 0x000fe40008011629 */
[----:B------:R-:W-:Y:S02]  /*5930*/  UISETP.GT.U32.AND UP1, UPT, UR41, 0x3, UPT ;  /* 0x000000032900788c */ /* 0x000fe4000bf24070 */
[----:B------:R-:W-:Y:S02]  /*5940*/  ULOP3.LUT UR4, UR4, 0x1, URZ, 0xc0, !UPT ;  /* 0x0000000104047892 */ /* 0x000fe4000f8ec03f */
[----:B------:R-:W-:-:S02]  /*5950*/  UISETP.LT.U32.AND UP1, UPT, UR43, 0x4, UP1 ;  /* 0x000000042b00788c */ /* 0x000fc40008f21070 */
[----:B------:R-:W-:Y:S02]  /*5960*/  UISETP.NE.U32.AND UP0, UPT, UR4, 0x1, UPT ;  /* 0x000000010400788c */ /* 0x000fe4000bf05070 */
[----:B------:R-:W-:Y:S02]  /*5970*/  USEL UR5, URZ, 0x1, !UP1 ;  /* 0x000000013f057887 */ /* 0x000fe4000c800000 */
[----:B------:R-:W-:Y:S02]  /*5980*/  UISETP.GT.U32.AND UP0, UPT, UR43, 0x3, !UP0 ;  /* 0x000000032b00788c */ /* 0x000fe4000c704070 */
[----:B------:R-:W-:Y:S02]  /*5990*/  ULOP3.LUT UR41, UR41, 0x3, URZ, 0xc0, !UPT ;  /* 0x0000000329297892 */ /* 0x000fe4000f8ec03f */
[----:B------:R-:W-:-:S04]  /*59a0*/  USEL UR4, URZ, 0x1, !UP0 ;  /* 0x000000013f047887 */ /* 0x000fc8000c000000 */
[----:B------:R-:W-:Y:S01]  /*59b0*/  ULOP3.LUT UR40, UR4, UR40, UR5, 0x96, !UPT ;  /* 0x0000002804287292 */ /* 0x000fe2000f8e9605 */
[----:B------:R-:W-:Y:S11]  /*59c0*/  @P0 BRA `(.L_x_166) ;  /* 0xffffffb800a00947 */ /* 0x000ff6000383ffff */
[----:B------:R-:W-:Y:S05]  /*59d0*/  EXIT ;  /* 0x000000000000794d */ /* 0x000fea0003800000 */
.L_x_7:
        /* <DEDUP_REMOVED lines=26> */
.L_x_168:
[----:B------:R-:W0:Y:S01]  /*5b80*/  LDC.64 R28, c[0x0][0x640] ;  /* 0x00019000ff1c7b82 */ /* 0x000e220000000a00 */
[-CC-:B------:R-:W-:Y:S01]  /*5b90*/  SHF.R.U64 R22, R14, R6.reuse, R15.reuse ;  /* 0x000000060e167219 */ /* 0x180fe2000000120f */
[----:B------:R-:W-:Y:S01]  /*5ba0*/  IMAD.MOV.U32 R30, RZ, RZ, 0x1 ;  /* 0x00000001ff1e7424 */ /* 0x000fe200078e00ff */
[----:B------:R-:W-:Y:S02]  /*5bb0*/  SHF.R.U32.HI R6, RZ, R6, R15 ;  /* 0x00000006ff067219 */ /* 0x000fe4000001160f */
[----:B------:R-:W-:-:S03]  /*5bc0*/  IADD3 R13, P0, RZ, -R22, RZ ;  /* 0x80000016ff0d7210 */ /* 0x000fc60007f1e0ff */
[----:B------:R-:W1:Y:S02]  /*5bd0*/  LDC R12, c[0x0][0x618] ;  /* 0x00018600ff0c7b82 */ /* 0x000e640000000800 */
[----:B------:R-:W-:-:S04]  /*5be0*/  IMAD.X R11, RZ, RZ, ~R6, P0 ;  /* 0x000000ffff0b7224 */ /* 0x000fc800000e0e06 */
[-C--:B------:R-:W-:Y:S02]  /*5bf0*/  IMAD R6, R11, R26.reuse, RZ ;  /* 0x0000001a0b067224 */ /* 0x080fe400078e02ff */
[----:B------:R-:W2:Y:S01]  /*5c00*/  LDC R14, c[0x0][0x608] ;  /* 0x00018200ff0e7b82 */ /* 0x000ea20000000800 */
[----:B------:R-:W-:-:S04]  /*5c10*/  IMAD.WIDE.U32 R10, R13, R26, R16 ;  /* 0x0000001a0d0a7225 */ /* 0x000fc800078e0010 */
[----:B------:R-:W-:-:S03]  /*5c20*/  IMAD R13, R13, R27, R6 ;  /* 0x0000001b0d0d7224 */ /* 0x000fc600078e0206 */
[----:B------:R-:W3:Y:S01]  /*5c30*/  LDC R25, c[0x0][0x658] ;  /* 0x00019600ff197b82 */ /* 0x000ee20000000800 */
[----:B------:R-:W-:Y:S01]  /*5c40*/  IMAD.IADD R11, R11, 0x1, R13 ;  /* 0x000000010b0b7824 */ /* 0x000fe200078e020d */
[----:B0-----:R-:W-:-:S04]  /*5c50*/  ISETP.NE.U32.AND P0, PT, R28, RZ, PT ;  /* 0x000000ff1c00720c */ /* 0x001fc80003f05070 */
[----:B------:R-:W-:Y:S02]  /*5c60*/  ISETP.NE.AND.EX P0, PT, R29, RZ, PT, P0 ;  /* 0x000000ff1d00720c */ /* 0x000fe40003f05300 */
[----:B------:R-:W0:Y:S01]  /*5c70*/  LDC R20, c[0x0][0x600] ;  /* 0x00018000ff147b82 */ /* 0x000e220000000800 */
[-CC-:B-1----:R-:W-:Y:S01]  /*5c80*/  SHF.R.U64 R8, R10, R12.reuse, R11.reuse ;  /* 0x0000000c0a087219 */ /* 0x182fe2000000120b */
[----:B------:R-:W-:Y:S01]  /*5c90*/  IMAD.MOV.U32 R10, RZ, RZ, -0x1 ;  /* 0xffffffffff0a7424 */ /* 0x000fe200078e00ff */
[----:B------:R-:W-:-:S05]  /*5ca0*/  SHF.R.U32.HI R11, RZ, R12, R11 ;  /* 0x0000000cff0b7219 */ /* 0x000fca000001160b */
[----:B------:R-:W1:Y:S01]  /*5cb0*/  LDC R26, c[0x0][0x648] ;  /* 0x00019200ff1a7b82 */ /* 0x000e620000000800 */
[-CC-:B--2---:R-:W-:Y:S02]  /*5cc0*/  SHF.R.U64 R21, R8, R14.reuse, R11.reuse ;  /* 0x0000000e08157219 */ /* 0x184fe4000000120b */
[----:B------:R-:W-:-:S05]  /*5cd0*/  SHF.R.U32.HI R6, RZ, R14, R11 ;  /* 0x0000000eff067219 */ /* 0x000fca000001160b */
[----:B------:R-:W2:Y:S01]  /*5ce0*/  LDC R27, c[0x0][0x638] ;  /* 0x00018e00ff1b7b82 */ /* 0x000ea20000000800 */
[-C--:B---3--:R-:W-:Y:S02]  /*5cf0*/  SHF.L.U32 R10, R10, R25.reuse, RZ ;  /* 0x000000190a0a7219 */ /* 0x088fe400000006ff */
[-CC-:B------:R-:W-:Y:S02]  /*5d00*/  SHF.R.U64 R23, R21, R25.reuse, R6.reuse ;  /* 0x0000001915177219 */ /* 0x180fe40000001206 */
[----:B------:R-:W-:Y:S02]  /*5d10*/  LOP3.LUT R32, RZ, R10, RZ, 0x33, !PT ;  /* 0x0000000aff207212 */ /* 0x000fe400078e33ff */
[----:B------:R-:W-:Y:S01]  /*5d20*/  SHF.R.U32.HI R11, RZ, R25, R6 ;  /* 0x00000019ff0b7219 */ /* 0x000fe20000011606 */
[----:B------:R-:W3:Y:S01]  /*5d30*/  LDC R31, c[0x0][0x610] ;  /* 0x00018400ff1f7b82 */ /* 0x000ee20000000800 */
[----:B------:R-:W-:Y:S01]  /*5d40*/  IMAD.MOV.U32 R10, RZ, RZ, R23 ;  /* 0x000000ffff0a7224 */ /* 0x000fe200078e0017 */
[----:B------:R-:W-:Y:S06]  /*5d50*/  @!P0 BRA `(.L_x_169) ;  /* 0x0000000000288947 */ /* 0x000fec0003800000 */
        /* <DEDUP_REMOVED lines=10> */
.L_x_169:
[----:B------:R-:W-:Y:S02]  /*5e00*/  ISETP.NE.AND P0, PT, R2, 0x1, PT ;  /* 0x000000010200780c */ /* 0x000fe40003f05270 */
[----:B-1----:R-:W-:Y:S01]  /*5e10*/  SHF.R.U64 R6, R10, R26, R11 ;  /* 0x0000001a0a067219 */ /* 0x002fe2000000120b */
[----:B0-----:R-:W-:Y:S01]  /*5e20*/  VIADD R11, R20, 0xffffffff ;  /* 0xffffffff140b7836 */ /* 0x001fe20000000000 */
[----:B------:R-:W-:Y:S02]  /*5e30*/  SHF.L.U32 R30, R30, R25, RZ ;  /* 0x000000191e1e7219 */ /* 0x000fe400000006ff */
[----:B------:R-:W-:Y:S01]  /*5e40*/  LOP3.LUT R5, R21, R32, RZ, 0xc0, !PT ;  /* 0x0000002015057212 */ /* 0x000fe200078ec0ff */
[----:B------:R-:W-:-:S04]  /*5e50*/  IMAD.MOV R10, RZ, RZ, -R6 ;  /* 0x000000ffff0a7224 */ /* 0x000fc800078e0a06 */
[----:B------:R-:W-:Y:S01]  /*5e60*/  IMAD R6, R30, R6, R5 ;  /* 0x000000061e067224 */ /* 0x000fe200078e0205 */
[----:B------:R-:W-:Y:S01]  /*5e70*/  LOP3.LUT R5, R8, R11, RZ, 0xc0, !PT ;  /* 0x0000000b08057212 */ /* 0x000fe200078ec0ff */
[----:B------:R-:W-:Y:S02]  /*5e80*/  @P0 IMAD R7, R9, R24, R4 ;  /* 0x0000001809070224 */ /* 0x000fe400078e0204 */
[----:B--2---:R-:W-:Y:S02]  /*5e90*/  IMAD R4, R10, R27, R23 ;  /* 0x0000001b0a047224 */ /* 0x004fe400078e0217 */
[----:B---3--:R-:W-:Y:S02]  /*5ea0*/  IMAD R7, R6, R31, R7 ;  /* 0x0000001f06077224 */ /* 0x008fe400078e0207 */
[----:B------:R-:W-:Y:S02]  /*5eb0*/  IMAD R4, R4, R20, R5 ;  /* 0x0000001404047224 */ /* 0x000fe400078e0205 */
[----:B------:R-:W-:-:S02]  /*5ec0*/  IMAD.MOV.U32 R8, RZ, RZ, 0x1 ;  /* 0x00000001ff087424 */ /* 0x000fc400078e00ff */
[----:B------:R-:W-:Y:S01]  /*5ed0*/  IMAD.MOV.U32 R6, RZ, RZ, R22 ;  /* 0x000000ffff067224 */ /* 0x000fe200078e0016 */
[----:B------:R-:W-:Y:S02]  /*5ee0*/  SEL R20, R4, R7, !P0 ;  /* 0x0000000704147207 */ /* 0x000fe40004000000 */
[----:B------:R-:W-:-:S07]  /*5ef0*/  SEL R21, R7, R4, !P0 ;  /* 0x0000000407157207 */ /* 0x000fce0004000000 */
.L_x_167:
[----:B------:R-:W-:-:S08]  /*5f00*/  NOP ;  /* 0x0000000000007918 */ /* 0x000fd00000000000 */
[----:B------:R-:W0:-:S00]  /*5f10*/  USETMAXREG.DEALLOC.CTAPOOL 0x28 ;  /* 0x00000028000079c8 */ /* 0x000e0000080e0500 */
[----:B0-----:R-:W-:-:S13]  /*5f20*/  ISETP.NE.AND P0, PT, R3, RZ, PT ;  /* 0x000000ff0300720c */ /* 0x001fda0003f05270 */
[----:B------:R-:W-:Y:S05]  /*5f30*/  @P0 EXIT ;  /* 0x000000000000094d */ /* 0x000fea0003800000 */
[----:B------:R-:W-:Y:S01]  /*5f40*/  LOP3.LUT P0, RZ, R8, 0xff, RZ, 0xc0, !PT ;  /* 0x000000ff08ff7812 */ /* 0x000fe2000780c0ff */
[----:B------:R-:W-:Y:S02]  /*5f50*/  IMAD.MOV.U32 R3, RZ, RZ, 0x1 ;  /* 0x00000001ff037424 */ /* 0x000fe400078e00ff */
[----:B------:R-:W-:-:S10]  /*5f60*/  IMAD.MOV.U32 R8, RZ, RZ, RZ ;  /* 0x000000ffff087224 */ /* 0x000fd400078e00ff */
[----:B------:R-:W-:Y:S05]  /*5f70*/  @!P0 BRA `(.L_x_170) ;  /* 0x0000000c00308947 */ /* 0x000fea0003800000 */
[----:B------:R-:W0:Y:S01]  /*5f80*/  LDC R3, c[0x0][0x28c] ;  /* 0x0000a300ff037b82 */ /* 0x000e220000000800 */
[----:B------:R-:W1:Y:S01]  /*5f90*/  S2R R11, SR_CgaCtaId ;  /* 0x00000000000b7919 */ /* 0x000e620000008800 */
[----:B------:R-:W-:Y:S01]  /*5fa0*/  ULDC UR5, c[0x0][0x658] ;  /* 0x0001960000057ab9 */ /* 0x000fe20000000800 */
[----:B------:R-:W-:Y:S01]  /*5fb0*/  UMOV UR6, 0xffffffff ;  /* 0xffffffff00067882 */ /* 0x000fe20000000000 */
[----:B------:R-:W-:Y:S01]  /*5fc0*/  BSSY B0, `(.L_x_170) ;  /* 0x00000c7000007945 */ /* 0x000fe20003800000 */
[----:B------:R-:W-:Y:S01]  /*5fd0*/  USHF.L.U32 UR6, UR6, UR5, URZ ;  /* 0x0000000506067299 */ /* 0x000fe2000800063f */
[----:B------:R-:W-:Y:S01]  /*5fe0*/  IMAD.MOV.U32 R10, RZ, RZ, 0x1 ;  /* 0x00000001ff0a7424 */ /* 0x000fe200078e00ff */
[----:B------:R-:W-:Y:S01]  /*5ff0*/  LOP3.LUT R19, R18, 0x2, RZ, 0xfc, !PT ;  /* 0x0000000212137812 */ /* 0x000fe200078efcff */
[----:B------:R-:W-:Y:S01]  /*6000*/  IMAD.MOV.U32 R8, RZ, RZ, RZ ;  /* 0x000000ffff087224 */ /* 0x000fe200078e00ff */
[----:B------:R-:W-:Y:S01]  /*6010*/  ULDC UR4, c[0x0][0x600] ;  /* 0x0001800000047ab9 */ /* 0x000fe20000000800 */
[----:B------:R-:W-:Y:S01]  /*6020*/  UMOV UR7, 0x1 ;  /* 0x0000000100077882 */ /* 0x000fe20000000000 */
[----:B------:R-:W-:-:S02]  /*6030*/  UIADD3 UR15, UR4, -0x1, URZ ;  /* 0xffffffff040f7890 */ /* 0x000fc4000fffe03f */
[----:B------:R-:W-:Y:S02]  /*6040*/  USHF.L.U32 UR17, UR7, UR5, URZ ;  /* 0x0000000507117299 */ /* 0x000fe4000800063f */
[----:B------:R-:W-:Y:S01]  /*6050*/  ULOP3.LUT UR16, URZ, UR6, URZ, 0x33, !UPT ;  /* 0x000000063f107292 */ /* 0x000fe2000f8e333f */
[----:B------:R-:W-:Y:S01]  /*6060*/  ULDC.64 UR20, c[0x0][0x198] ;  /* 0x0000660000147ab9 */ /* 0x000fe20000000a00 */
[----:B0-----:R-:W-:-:S05]  /*6070*/  VIADD R3, R3, 0x7f ;  /* 0x0000007f03037836 */ /* 0x001fca0000000000 */
[----:B------:R-:W-:-:S04]  /*6080*/  SHF.R.S32.HI R4, RZ, 0x1f, R3 ;  /* 0x0000001fff047819 */ /* 0x000fc80000011403 */
[----:B------:R-:W-:Y:S01]  /*6090*/  LEA.HI R9, R4, R3, RZ, 0x7 ;  /* 0x0000000304097211 */ /* 0x000fe200078f38ff */
[C---:B-1----:R-:W-:Y:S02]  /*60a0*/  IMAD.SHL.U32 R4, R11.reuse, 0x2000, RZ ;  /* 0x000020000b047824 */ /* 0x042fe400078e00ff */
[----:B------:R-:W-:Y:S01]  /*60b0*/  IMAD.SHL.U32 R11, R11, 0x40, RZ ;  /* 0x000000400b0b7824 */ /* 0x000fe200078e00ff */
[----:B------:R-:W-:Y:S01]  /*60c0*/  SHF.R.S32.HI R9, RZ, 0x7, R9 ;  /* 0x00000007ff097819 */ /* 0x000fe20000011409 */
[----:B------:R-:W-:Y:S01]  /*60d0*/  IMAD.MOV.U32 R3, RZ, RZ, 0x1 ;  /* 0x00000001ff037424 */ /* 0x000fe200078e00ff */
[----:B------:R-:W-:Y:S02]  /*60e0*/  LOP3.LUT R4, R4, 0x2000, RZ, 0xc0, !PT ;  /* 0x0000200004047812 */ /* 0x000fe400078ec0ff */
[----:B------:R-:W-:Y:S01]  /*60f0*/  LOP3.LUT R11, R11, 0x40, RZ, 0xc0, !PT ;  /* 0x000000400b0b7812 */ /* 0x000fe200078ec0ff */
[----:B------:R-:W-:Y:S01]  /*6100*/  VIADD R13, R9, 0x1 ;  /* 0x00000001090d7836 */ /* 0x000fe20000000000 */
[----:B------:R-:W-:-:S07]  /*6110*/  LOP3.LUT R12, R4, 0x10100, RZ, 0xfc, !PT ;  /* 0x00010100040c7812 */ /* 0x000fce00078efcff */
.L_x_181:
[----:B------:R-:W-:-:S03]  /*6120*/  UMOV UR4, 0xffffffff ;  /* 0xffffffff00047882 */ /* 0x000fc60000000000 */
[----:B------:R-:W-:Y:S05]  /*6130*/  BRA.DIV UR4, `(.L_x_171) ;  /* 0x0000000e04a87947 */ /* 0x000fea000b800000 */
[----:B------:R-:W-:-:S13]  /*6140*/  ELECT P6, URZ, PT ;  /* 0x00000000003f782f */ /* 0x000fda00038c0000 */
.L_x_192:
[----:B------:R-:W0:Y:S01]  /*6150*/  LDC R4, c[0x0][0x28c] ;  /* 0x0000a300ff047b82 */ /* 0x000e220000000800 */
[----:B------:R-:W-:Y:S01]  /*6160*/  BSSY B1, `(.L_x_172) ;  /* 0x0000038000017945 */ /* 0x000fe20003800000 */
[----:B0-----:R-:W-:-:S13]  /*6170*/  ISETP.LT.OR P6, PT, R4, 0x1, !P6 ;  /* 0x000000010400780c */ /* 0x001fda00077c1670 */
[----:B------:R-:W-:Y:S05]  /*6180*/  @P6 BRA `(.L_x_173) ;  /* 0x0000000000d46947 */ /* 0x000fea0003800000 */
[----:B------:R-:W-:Y:S02]  /*6190*/  IMAD R20, R20, 0x80, R11 ;  /* 0x0000008014147824 */ /* 0x000fe400078e020b */
[----:B------:R-:W-:Y:S02]  /*61a0*/  IMAD.SHL.U32 R21, R21, 0x80, RZ ;  /* 0x0000008015157824 */ /* 0x000fe400078e00ff */
[----:B------:R-:W-:Y:S02]  /*61b0*/  IMAD.MOV.U32 R24, RZ, RZ, RZ ;  /* 0x000000ffff187224 */ /* 0x000fe400078e00ff */
[----:B------:R-:W-:Y:S02]  /*61c0*/  IMAD.MOV.U32 R4, RZ, RZ, R13 ;  /* 0x000000ffff047224 */ /* 0x000fe400078e000d */
[----:B------:R-:W-:Y:S02]  /*61d0*/  IMAD.MOV.U32 R5, RZ, RZ, R3 ;  /* 0x000000ffff057224 */ /* 0x000fe400078e0003 */
[----:B------:R-:W-:-:S07]  /*61e0*/  IMAD.MOV.U32 R7, RZ, RZ, R8 ;  /* 0x000000ffff077224 */ /* 0x000fce00078e0008 */
.L_x_176:
[----:B------:R-:W0:Y:S01]  /*61f0*/  S2R R15, SR_CgaCtaId ;  /* 0x00000000000f7919 */ /* 0x000e220000008800 */
[----:B------:R-:W-:Y:S02]  /*6200*/  MOV R14, 0x400 ;  /* 0x00000400000e7802 */ /* 0x000fe40000000f00 */
[----:B------:R-:W-:Y:S02]  /*6210*/  ISETP.NE.AND P1, PT, R0, RZ, PT ;  /* 0x000000ff0000720c */ /* 0x000fe40003f25270 */
[----:B0-----:R-:W-:Y:S02]  /*6220*/  LEA R22, R15, R14, 0x18 ;  /* 0x0000000e0f167211 */ /* 0x001fe400078ec0ff */
[----:B------:R-:W-:-:S09]  /*6230*/  SHF.L.U32 R14, R5, 0x1f, RZ ;  /* 0x0000001f050e7819 */ /* 0x000fd200000006ff */
[----:B------:R-:W0:Y:S01]  /*6240*/  @!P1 LDC R15, c[0x0][0x500] ;  /* 0x00014000ff0f9b82 */ /* 0x000e220000000800 */
[----:B------:R-:W-:-:S04]  /*6250*/  IMAD R23, R7, 0x8, R22 ;  /* 0x0000000807177824 */ /* 0x000fc800078e0216 */
[----:B------:R-:W1:Y:S02]  /*6260*/  SYNCS.PHASECHK.TRANS64.TRYWAIT P0, [R23+URZ+0x20], R14 ;  /* 0x0000200e170075a7 */ /* 0x000e64000800017f */
[----:B-1----:R-:W-:Y:S05]  /*6270*/  @!P0 BRA `(.L_x_174) ;  /* 0x0000000c00788947 */ /* 0x002fea0003800000 */
.L_x_193:
[----:B-1----:R-:W-:Y:S01]  /*6280*/  PRMT R14, R19, 0x9910, RZ ;  /* 0x00009910130e7816 */ /* 0x002fe200000000ff */
[----:B0-----:R0:W-:Y:S03]  /*6290*/  @!P1 SYNCS.ARRIVE.TRANS64 RZ, [R23+URZ], R15 ;  /* 0x0000000f17ff99a7 */ /* 0x0011e6000800003f */
[----:B------:R-:W-:-:S13]  /*62a0*/  ISETP.NE.AND P0, PT, R14, 0x2, PT ;  /* 0x000000020e00780c */ /* 0x000fda0003f05270 */
[----:B0-----:R-:W-:Y:S05]  /*62b0*/  @P0 BRA `(.L_x_175) ;  /* 0x0000000000040947 */ /* 0x001fea0003800000 */
[----:B------:R-:W-:Y:S01]  /*62c0*/  BPT.TRAP 0x1 ;  /* 0x000000040000795c */ /* 0x000fe20000300000 */
.L_x_175:
[----:B------:R-:W-:Y:S01]  /*62d0*/  R2UR UR13, R22 ;  /* 0x00000000160d72ca */ /* 0x000fe200000e0000 */
[----:B------:R-:W-:Y:S01]  /*62e0*/  IMAD R22, R7, 0x4000, R22 ;  /* 0x0000400007167824 */ /* 0x000fe200078e0216 */
[----:B------:R-:W-:Y:S01]  /*62f0*/  R2UR UR9, R23 ;  /* 0x00000000170972ca */ /* 0x000fe200000e0000 */
[C---:B------:R-:W-:Y:S01]  /*6300*/  IMAD R14, R7.reuse, 0x4000, R12 ;  /* 0x00004000070e7824 */ /* 0x040fe200078e020c */
[----:B------:R-:W-:Y:S01]  /*6310*/  UIADD3 UR4, UP0, UR20, 0xf0, URZ ;  /* 0x000000f014047890 */ /* 0x000fe2000ff1e03f */
[----:B------:R-:W-:Y:S01]  /*6320*/  VIADD R4, R4, 0xffffffff ;  /* 0xffffffff04047836 */ /* 0x000fe20000000000 */
[----:B------:R-:W-:Y:S01]  /*6330*/  R2UR UR5, R22 ;  /* 0x00000000160572ca */ /* 0x000fe200000e0000 */
[----:B------:R-:W-:Y:S01]  /*6340*/  UIADD3 UR22, UP1, UR20, 0x1f0, URZ ;  /* 0x000001f014167890 */ /* 0x000fe2000ff3e03f */
[----:B------:R-:W-:Y:S01]  /*6350*/  R2UR UR8, R14 ;  /* 0x000000000e0872ca */ /* 0x000fe200000e0000 */
[----:B------:R-:W-:Y:S01]  /*6360*/  VIADD R7, R7, 0x1 ;  /* 0x0000000107077836 */ /* 0x000fe20000000000 */
[----:B------:R-:W-:Y:S01]  /*6370*/  R2UR UR11, R21 ;  /* 0x00000000150b72ca */ /* 0x000fe200000e0000 */
[----:B------:R-:W-:Y:S01]  /*6380*/  UIADD3.X UR23, URZ, UR21, URZ, UP1, !UPT ;  /* 0x000000153f177290 */ /* 0x000fe20008ffe43f */
[----:B------:R-:W-:Y:S01]  /*6390*/  R2UR UR10, R24 ;  /* 0x00000000180a72ca */ /* 0x000fe200000e0000 */
[----:B------:R-:W-:Y:S01]  /*63a0*/  UMOV UR6, 0x0 ;  /* 0x0000000000067882 */ /* 0x000fe20000000000 */
[----:B------:R-:W-:Y:S01]  /*63b0*/  R2UR UR12, R6 ;  /* 0x00000000060c72ca */ /* 0x000fe200000e0000 */
[----:B------:R-:W-:Y:S01]  /*63c0*/  UMOV UR7, 0x10000000 ;  /* 0x1000000000077882 */ /* 0x000fe20000000000 */
[----:B------:R-:W-:Y:S01]  /*63d0*/  R2UR UR18, R20 ;  /* 0x00000000141272ca */ /* 0x000fe200000e0000 */
[----:B------:R-:W-:Y:S01]  /*63e0*/  UMOV UR19, 0x30000 ;  /* 0x0003000000137882 */ /* 0x000fe20000000000 */
[----:B------:R-:W-:Y:S01]  /*63f0*/  ISETP.GT.AND P1, PT, R4, 0x1, PT ;  /* 0x000000010400780c */ /* 0x000fe20003f24270 */
[----:B------:R-:W-:Y:S01]  /*6400*/  UIADD3 UR14, UR5, 0x100, URZ ;  /* 0x00000100050e7890 */ /* 0x000fe2000fffe03f */
[----:B------:R-:W-:Y:S01]  /*6410*/  ISETP.NE.AND P0, PT, R7, 0x4, PT ;  /* 0x000000040700780c */ /* 0x000fe20003f05270 */
[----:B------:R-:W-:Y:S01]  /*6420*/  UIADD3.X UR5, URZ, UR21, URZ, UP0, !UPT ;  /* 0x000000153f057290 */ /* 0x000fe200087fe43f */
[----:B------:R-:W-:Y:S01]  /*6430*/  VIADD R24, R24, 0x80 ;  /* 0x0000008018187836 */ /* 0x000fe20000000000 */
[----:B------:R-:W-:Y:S01]  /*6440*/  UIADD3 UR13, UR13, UR8, URZ ;  /* 0x000000080d0d7290 */ /* 0x000fe2000fffe03f */
[----:B------:R-:W-:-:S02]  /*6450*/  SEL R14, RZ, 0x1, P0 ;  /* 0x00000001ff0e7807 */ /* 0x000fc40000000000 */
[----:B------:R-:W-:Y:S01]  /*6460*/  UMOV UR8, UR14 ;  /* 0x0000000e00087c82 */ /* 0x000fe20008000000 */
[----:B------:R-:W-:Y:S02]  /*6470*/  SEL R7, R7, RZ, P0 ;  /* 0x000000ff07077207 */ /* 0x000fe40000000000 */
[----:B------:R-:W-:Y:S01]  /*6480*/  LOP3.LUT R5, R5, R14, RZ, 0x3c, !PT ;  /* 0x0000000e05057212 */ /* 0x000fe200078e3cff */
[----:B------:R0:W-:Y:S02]  /*6490*/  UTMALDG.3D [UR8], [UR4], desc[UR6] ;  /* 0x00000608040075b4 */ /* 0x0001e40008011000 */
[----:B0-----:R-:W-:Y:S01]  /*64a0*/  UMOV UR11, UR18 ;  /* 0x00000012000b7c82 */ /* 0x001fe20008000000 */
[----:B------:R-:W-:Y:S02]  /*64b0*/  UMOV UR8, UR13 ;  /* 0x0000000d00087c82 */ /* 0x000fe40008000000 */
[----:B------:R0:W-:Y:S02]  /*64c0*/  UTMALDG.3D.MULTICAST [UR8], [UR22], UR19, desc[UR6] ;  /* 0x00000608160073b4 */ /* 0x0001e40008011813 */
[----:B0-----:R-:W-:Y:S05]  /*64d0*/  @P1 BRA `(.L_x_176) ;  /* 0xfffffffc00441947 */ /* 0x001fea000383ffff */
.L_x_173:
[----:B------:R-:W-:Y:S05]  /*64e0*/  BSYNC B1 ;  /* 0x0000000000017941 */ /* 0x000fea0003800000 */
.L_x_172:
[----:B------:R-:W-:Y:S01]  /*64f0*/  LOP3.LUT P1, RZ, R10, 0xff, RZ, 0xc0, !PT ;  /* 0x000000ff0aff7812 */ /* 0x000fe2000782c0ff */
[----:B------:R-:W-:Y:S01]  /*6500*/  IMAD.IADD R8, R9, 0x1, R8 ;  /* 0x0000000109087824 */ /* 0x000fe200078e0208 */
[----:B------:R-:W-:Y:S01]  /*6510*/  IADD3 R16, P2, R16, UR36, RZ ;  /* 0x0000002410107c10 */ /* 0x000fe2000ff5e0ff */
[----:B------:R-:W-:Y:S01]  /*6520*/  ULDC.64 UR4, c[0x0][0x650] ;  /* 0x0001940000047ab9 */ /* 0x000fe20000000a00 */
[----:B------:R-:W-:Y:S01]  /*6530*/  BSSY B1, `(.L_x_177) ;  /* 0x000006d000017945 */ /* 0x000fe20003800000 */
[----:B------:R-:W-:Y:S01]  /*6540*/  IMAD.MOV.U32 R21, RZ, RZ, -0x1 ;  /* 0xffffffffff157424 */ /* 0x000fe200078e00ff */
[----:B------:R-:W-:Y:S01]  /*6550*/  SHF.R.U32.HI R4, RZ, 0x2, R8 ;  /* 0x00000002ff047819 */ /* 0x000fe20000011608 */
[----:B------:R-:W-:Y:S01]  /*6560*/  IMAD.MOV.U32 R20, RZ, RZ, -0x1 ;  /* 0xffffffffff147424 */ /* 0x000fe200078e00ff */
[----:B------:R-:W-:Y:S02]  /*6570*/  ISETP.GT.U32.AND P0, PT, R8, 0x3, PT ;  /* 0x000000030800780c */ /* 0x000fe40003f04070 */
[----:B------:R-:W-:-:S02]  /*6580*/  LOP3.LUT R4, R4, 0x1, RZ, 0xc0, !PT ;  /* 0x0000000104047812 */ /* 0x000fc400078ec0ff */
[----:B------:R-:W-:Y:S01]  /*6590*/  ISETP.LT.U32.AND P0, PT, R9, 0x4, P0 ;  /* 0x000000040900780c */ /* 0x000fe20000701070 */
[----:B------:R-:W0:Y:S01]  /*65a0*/  @P1 S2R R6, SR_CgaCtaId ;  /* 0x0000000000061919 */ /* 0x000e220000008800 */
[----:B------:R-:W-:Y:S02]  /*65b0*/  @P1 MOV R5, 0x400 ;  /* 0x0000040000051802 */ /* 0x000fe40000000f00 */
[----:B------:R-:W-:Y:S02]  /*65c0*/  IADD3.X R17, R17, UR42, RZ, P2, !PT ;  /* 0x0000002a11117c10 */ /* 0x000fe400097fe4ff */
[----:B------:R-:W-:Y:S02]  /*65d0*/  ISETP.GE.U32.AND P2, PT, R16, UR4, PT ;  /* 0x0000000410007c0c */ /* 0x000fe4000bf46070 */
[----:B------:R-:W-:Y:S02]  /*65e0*/  LOP3.LUT R8, R8, 0x3, RZ, 0xc0, !PT ;  /* 0x0000000308087812 */ /* 0x000fe400078ec0ff */
[----:B------:R-:W-:-:S02]  /*65f0*/  PRMT R10, RZ, 0x7610, R10 ;  /* 0x00007610ff0a7816 */ /* 0x000fc4000000000a */
[----:B0-----:R-:W-:Y:S01]  /*6600*/  @P1 LEA R5, R6, R5, 0x18 ;  /* 0x0000000506051211 */ /* 0x001fe200078ec0ff */
[----:B------:R-:W-:-:S03]  /*6610*/  IMAD.MOV.U32 R6, RZ, RZ, -0x1 ;  /* 0xffffffffff067424 */ /* 0x000fc600078e00ff */
[----:B------:R0:W-:Y:S01]  /*6620*/  @P1 SYNCS.ARRIVE.TRANS64.A1T0 RZ, [R5+URZ+0x58], RZ ;  /* 0x000058ff05ff19a7 */ /* 0x0001e2000810003f */
[----:B------:R-:W-:Y:S02]  /*6630*/  ISETP.NE.U32.AND P1, PT, R4, 0x1, PT ;  /* 0x000000010400780c */ /* 0x000fe40003f25070 */
[----:B------:R-:W-:Y:S02]  /*6640*/  SEL R4, RZ, 0x1, !P0 ;  /* 0x00000001ff047807 */ /* 0x000fe40004000000 */
[----:B------:R-:W-:Y:S02]  /*6650*/  ISETP.GE.U32.AND.EX P0, PT, R17, UR5, PT, P2 ;  /* 0x0000000511007c0c */ /* 0x000fe4000bf06120 */
[----:B------:R-:W-:-:S04]  /*6660*/  ISETP.GT.U32.AND P1, PT, R9, 0x3, !P1 ;  /* 0x000000030900780c */ /* 0x000fc80004f24070 */
[----:B0-----:R-:W-:-:S04]  /*6670*/  SEL R5, RZ, 0x1, !P1 ;  /* 0x00000001ff057807 */ /* 0x001fc80004800000 */
[--C-:B------:R-:W-:Y:S02]  /*6680*/  LOP3.LUT R3, R5, R3, R4.reuse, 0x96, !PT ;  /* 0x0000000305037212 */ /* 0x100fe400078e9604 */
[----:B------:R-:W-:Y:S01]  /*6690*/  PRMT R4, RZ, 0x7610, R4 ;  /* 0x00007610ff047816 */ /* 0x000fe20000000004 */
[----:B------:R-:W-:Y:S06]  /*66a0*/  @P0 BRA `(.L_x_178) ;  /* 0x0000000400540947 */ /* 0x000fec0003800000 */
[----:B------:R-:W0:Y:S01]  /*66b0*/  S2R R15, SR_CTAID.X ;  /* 0x00000000000f7919 */ /* 0x000e220000002500 */
[----:B------:R-:W-:Y:S01]  /*66c0*/  ULDC.64 UR4, c[0x0][0x628] ;  /* 0x00018a0000047ab9 */ /* 0x000fe20000000a00 */
[----:B------:R-:W-:Y:S01]  /*66d0*/  ULDC UR7, c[0x0][0x630] ;  /* 0x00018c0000077ab9 */ /* 0x000fe20000000800 */
[----:B------:R-:W-:Y:S01]  /*66e0*/  ISETP.NE.U32.AND P0, PT, RZ, UR4, PT ;  /* 0x00000004ff007c0c */ /* 0x000fe2000bf05070 */
[----:B------:R-:W1:Y:S01]  /*66f0*/  S2R R20, SR_CTAID.Y ;  /* 0x0000000000147919 */ /* 0x000e620000002600 */
[----:B------:R-:W-:Y:S01]  /*6700*/  ULDC UR8, c[0x0][0x150] ;  /* 0x0000540000087ab9 */ /* 0x000fe20000000800 */
[----:B------:R-:W-:Y:S01]  /*6710*/  IMAD.MOV.U32 R4, RZ, RZ, R16 ;  /* 0x000000ffff047224 */ /* 0x000fe200078e0010 */
[----:B------:R-:W-:Y:S01]  /*6720*/  ISETP.NE.AND.EX P0, PT, RZ, UR5, PT, P0 ;  /* 0x00000005ff007c0c */ /* 0x000fe2000bf05300 */
[----:B------:R-:W-:Y:S01]  /*6730*/  IMAD.MOV.U32 R5, RZ, RZ, R17 ;  /* 0x000000ffff057224 */ /* 0x000fe200078e0011 */
[----:B0-----:R-:W-:-:S11]  /*6740*/  I2FP.F32.U32 R22, R15 ;  /* 0x0000000f00167245 */ /* 0x001fd60000201000 */
[----:B------:R-:W-:Y:S05]  /*6750*/  @!P0 BRA `(.L_x_179) ;  /* 0x0000000000288947 */ /* 0x000fea0003800000 */
[----:B------:R-:W-:Y:S02]  /*6760*/  ULDC UR6, c[0x0][0x634] ;  /* 0x00018d0000067ab9 */ /* 0x000fe40000000800 */
[----:B------:R-:W-:-:S05]  /*6770*/  IADD3 R5, P0, R16, UR6, RZ ;  /* 0x0000000610057c10 */ /* 0x000fca000ff1e0ff */
[----:B------:R-:W-:-:S04]  /*6780*/  IMAD.X R21, RZ, RZ, R17, P0 ;  /* 0x000000ffff157224 */ /* 0x000fc800000e0611 */
[----:B------:R-:W-:-:S04]  /*6790*/  IMAD.WIDE.U32 R6, R21, UR4, RZ ;  /* 0x0000000415067c25 */ /* 0x000fc8000f8e00ff */
[----:B------:R-:W-:-:S04]  /*67a0*/  IMAD.WIDE.U32 R6, P0, R5, UR5, R6 ;  /* 0x0000000505067c25 */ /* 0x000fc8000f800006 */
[----:B------:R-:W-:-:S04]  /*67b0*/  IMAD.WIDE.U32 R4, R5, UR4, RZ ;  /* 0x0000000405047c25 */ /* 0x000fc8000f8e00ff */
[----:B------:R-:W-:Y:S01]  /*67c0*/  IMAD.MOV.U32 R4, RZ, RZ, R7 ;  /* 0x000000ffff047224 */ /* 0x000fe200078e0007 */
[----:B------:R-:W-:Y:S01]  /*67d0*/  IADD3 RZ, P1, R5, R6, RZ ;  /* 0x0000000605ff7210 */ /* 0x000fe20007f3e0ff */
[----:B------:R-:W-:-:S04]  /*67e0*/  IMAD.X R5, RZ, RZ, RZ, P0 ;  /* 0x000000ffff057224 */ /* 0x000fc800000e06ff */
[----:B------:R-:W-:-:S08]  /*67f0*/  IMAD.WIDE.U32.X R4, R21, UR5, R4, P1 ;  /* 0x0000000515047c25 */ /* 0x000fd000088e0404 */
.L_x_179:
[--C-:B------:R-:W-:Y:S01]  /*6800*/  SHF.R.U64 R14, R4, UR7, R5.reuse ;  /* 0x00000007040e7c19 */ /* 0x100fe20008001205 */
[----:B------:R-:W-:Y:S01]  /*6810*/  FMUL R22, R22, UR8 ;  /* 0x0000000816167c20 */ /* 0x000fe20008400000 */
[----:B------:R-:W-:Y:S01]  /*6820*/  SHF.R.U32.HI R4, RZ, UR7, R5 ;  /* 0x00000007ff047c19 */ /* 0x000fe20008011605 */
[----:B------:R-:W0:Y:S01]  /*6830*/  LDC R6, c[0x0][0x144] ;  /* 0x00005100ff067b82 */ /* 0x000e220000000800 */
[----:B------:R-:W-:Y:S01]  /*6840*/  IADD3 R5, P0, RZ, -R14, RZ ;  /* 0x8000000eff057210 */ /* 0x000fe20007f1e0ff */
[----:B------:R-:W-:Y:S01]  /*6850*/  ULDC UR6, c[0x0][0x154] ;  /* 0x0000550000067ab9 */ /* 0x000fe20000000800 */
[----:B-1----:R-:W-:Y:S01]  /*6860*/  I2FP.F32.U32 R7, R20 ;  /* 0x0000001400077245 */ /* 0x002fe20000201000 */
[----:B------:R-:W1:Y:S01]  /*6870*/  F2I.U32.TRUNC.NTZ R22, R22 ;  /* 0x0000001600167305 */ /* 0x000e62000020f000 */
[----:B------:R-:W-:Y:S01]  /*6880*/  ULDC.64 UR4, c[0x0][0x620] ;  /* 0x0001880000047ab9 */ /* 0x000fe20000000a00 */
[----:B------:R-:W-:Y:S01]  /*6890*/  IMAD.X R4, RZ, RZ, ~R4, P0 ;  /* 0x000000ffff047224 */ /* 0x000fe200000e0e04 */
[----:B------:R-:W-:Y:S01]  /*68a0*/  ISETP.NE.AND P2, PT, R2, 0x1, PT ;  /* 0x000000010200780c */ /* 0x000fe20003f45270 */
[----:B------:R-:W-:Y:S01]  /*68b0*/  FMUL R23, R7, UR6 ;  /* 0x0000000607177c20 */ /* 0x000fe20008400000 */
[----:B------:R-:W2:Y:S01]  /*68c0*/  LDC R25, c[0x0][0x148] ;  /* 0x00005200ff197b82 */ /* 0x000ea20000000800 */
[----:B------:R-:W-:Y:S01]  /*68d0*/  IMAD R4, R4, UR4, RZ ;  /* 0x0000000404047c24 */ /* 0x000fe2000f8e02ff */
[----:B------:R-:W-:-:S02]  /*68e0*/  ULDC.64 UR6, c[0x0][0x640] ;  /* 0x0001900000067ab9 */ /* 0x000fc40000000a00 */
[----:B------:R-:W-:Y:S01]  /*68f0*/  ISETP.NE.U32.AND P0, PT, RZ, UR6, PT ;  /* 0x00000006ff007c0c */ /* 0x000fe2000bf05070 */
[----:B------:R-:W3:Y:S01]  /*6900*/  F2I.U32.TRUNC.NTZ R23, R23 ;  /* 0x0000001700177305 */ /* 0x000ee2000020f000 */
[C---:B------:R-:W-:Y:S02]  /*6910*/  IMAD R7, R5.reuse, UR5, R4 ;  /* 0x0000000505077c24 */ /* 0x040fe4000f8e0204 */
[----:B------:R-:W-:Y:S01]  /*6920*/  IMAD.WIDE.U32 R4, R5, UR4, R16 ;  /* 0x0000000405047c25 */ /* 0x000fe2000f8e0010 */
[----:B------:R-:W-:Y:S01]  /*6930*/  ULDC UR4, c[0x0][0x618] ;  /* 0x0001860000047ab9 */ /* 0x000fe20000000800 */
[----:B------:R-:W-:Y:S02]  /*6940*/  ISETP.NE.AND.EX P0, PT, RZ, UR7, PT, P0 ;  /* 0x00000007ff007c0c */ /* 0x000fe4000bf05300 */
[----:B------:R-:W-:Y:S02]  /*6950*/  IMAD.IADD R5, R5, 0x1, R7 ;  /* 0x0000000105057824 */ /* 0x000fe400078e0207 */
[----:B-1----:R-:W-:-:S03]  /*6960*/  IMAD.MOV R22, RZ, RZ, -R22 ;  /* 0x000000ffff167224 */ /* 0x002fc600078e0a16 */
[----:B------:R-:W-:Y:S01]  /*6970*/  SHF.R.U64 R21, R4, UR4, R5 ;  /* 0x0000000404157c19 */ /* 0x000fe20008001205 */
[----:B0-----:R-:W-:Y:S01]  /*6980*/  IMAD R15, R6, R22, R15 ;  /* 0x00000016060f7224 */ /* 0x001fe200078e020f */
[----:B------:R-:W-:Y:S01]  /*6990*/  SHF.R.U32.HI R4, RZ, UR4, R5 ;  /* 0x00000004ff047c19 */ /* 0x000fe20008011605 */
[----:B------:R-:W-:Y:S01]  /*69a0*/  ULDC UR4, c[0x0][0x608] ;  /* 0x0001820000047ab9 */ /* 0x000fe20000000800 */
[----:B---3--:R-:W-:Y:S02]  /*69b0*/  IMAD.MOV R6, RZ, RZ, -R23 ;  /* 0x000000ffff067224 */ /* 0x008fe400078e0a17 */
[--C-:B------:R-:W-:Y:S02]  /*69c0*/  SHF.R.U64 R22, R21, UR4, R4.reuse ;  /* 0x0000000415167c19 */ /* 0x100fe40008001204 */
[----:B------:R-:W-:Y:S01]  /*69d0*/  SHF.R.U32.HI R5, RZ, UR4, R4 ;  /* 0x00000004ff057c19 */ /* 0x000fe20008011604 */
[----:B------:R-:W-:Y:S01]  /*69e0*/  ULDC UR4, c[0x0][0x658] ;  /* 0x0001960000047ab9 */ /* 0x000fe20000000800 */
[----:B--2---:R-:W-:-:S02]  /*69f0*/  @P2 IMAD R15, R25, R6, R20 ;  /* 0x00000006190f2224 */ /* 0x004fc400078e0214 */
[--C-:B------:R-:W-:Y:S02]  /*6a00*/  SHF.R.U64 R20, R22, UR4, R5.reuse ;  /* 0x0000000416147c19 */ /* 0x100fe40008001205 */
[----:B------:R-:W-:-:S03]  /*6a10*/  SHF.R.U32.HI R23, RZ, UR4, R5 ;  /* 0x00000004ff177c19 */ /* 0x000fc60008011605 */
[----:B------:R-:W-:Y:S02]  /*6a20*/  IMAD.MOV.U32 R6, RZ, RZ, R20 ;  /* 0x000000ffff067224 */ /* 0x000fe400078e0014 */
[----:B------:R-:W-:Y:S01]  /*6a30*/  IMAD.MOV.U32 R5, RZ, RZ, R23 ;  /* 0x000000ffff057224 */ /* 0x000fe200078e0017 */
[----:B------:R-:W-:Y:S06]  /*6a40*/  @!P0 BRA `(.L_x_180) ;  /* 0x00000000002c8947 */ /* 0x000fec0003800000 */
        /* <DEDUP_REMOVED lines=9> */
[----:B------:R-:W-:-:S04]  /*6ae0*/  IMAD.WIDE.U32.X R4, R23, UR7, R4, P1 ;  /* 0x0000000717047c25 */ /* 0x000fc800088e0404 */
[----:B------:R-:W-:-:S07]  /*6af0*/  IMAD.MOV.U32 R6, RZ, RZ, R4 ;  /* 0x000000ffff067224 */ /* 0x000fce00078e0004 */
.L_x_180:
[----:B------:R-:W-:Y:S01]  /*6b00*/  ULDC UR4, c[0x0][0x648] ;  /* 0x0001920000047ab9 */ /* 0x000fe20000000800 */
[----:B------:R-:W-:Y:S01]  /*6b10*/  LOP3.LUT R4, R22, UR16, RZ, 0xc0, !PT ;  /* 0x0000001016047c12 */ /* 0x000fe2000f8ec0ff */
[----:B------:R-:W-:Y:S01]  /*6b20*/  ULDC UR5, c[0x0][0x610] ;  /* 0x0001840000057ab9 */ /* 0x000fe20000000800 */
[----:B------:R-:W-:Y:S01]  /*6b30*/  SHF.R.U64 R5, R6, UR4, R5 ;  /* 0x0000000406057c19 */ /* 0x000fe20008001205 */
[----:B------:R-:W-:Y:S01]  /*6b40*/  ULDC UR4, c[0x0][0x638] ;  /* 0x00018e0000047ab9 */ /* 0x000fe20000000800 */
[----:B------:R-:W-:-:S03]  /*6b50*/  LOP3.LUT R21, R21, UR15, RZ, 0xc0, !PT ;  /* 0x0000000f15157c12 */ /* 0x000fc6000f8ec0ff */
[----:B------:R-:W-:Y:S02]  /*6b60*/  IMAD.MOV R7, RZ, RZ, -R5 ;  /* 0x000000ffff077224 */ /* 0x000fe400078e0a05 */
[----:B------:R-:W-:Y:S02]  /*6b70*/  IMAD R4, R5, UR17, R4 ;  /* 0x0000001105047c24 */ /* 0x000fe4000f8e0204 */
[----:B------:R-:W-:Y:S01]  /*6b80*/  IMAD R20, R7, UR4, R20 ;  /* 0x0000000407147c24 */ /* 0x000fe2000f8e0214 */
[----:B------:R-:W-:Y:S01]  /*6b90*/  ULDC UR4, c[0x0][0x600] ;  /* 0x0001800000047ab9 */ /* 0x000fe20000000800 */
[----:B------:R-:W-:Y:S02]  /*6ba0*/  IMAD R15, R4, UR5, R15 ;  /* 0x00000005040f7c24 */ /* 0x000fe4000f8e020f */
[----:B------:R-:W-:Y:S02]  /*6bb0*/  IMAD R6, R20, UR4, R21 ;  /* 0x0000000414067c24 */ /* 0x000fe4000f8e0215 */
[----:B------:R-:W-:-:S03]  /*6bc0*/  IMAD.MOV.U32 R4, RZ, RZ, 0x1 ;  /* 0x00000001ff047424 */ /* 0x000fc600078e00ff */
[----:B------:R-:W-:Y:S02]  /*6bd0*/  SEL R20, R6, R15, !P2 ;  /* 0x0000000f06147207 */ /* 0x000fe40005000000 */
[----:B------:R-:W-:Y:S01]  /*6be0*/  SEL R21, R15, R6, !P2 ;  /* 0x000000060f157207 */ /* 0x000fe20005000000 */
[----:B------:R-:W-:-:S07]  /*6bf0*/  IMAD.MOV.U32 R6, RZ, RZ, R14 ;  /* 0x000000ffff067224 */ /* 0x000fce00078e000e */
.L_x_178:
[----:B------:R-:W-:Y:S05]  /*6c00*/  BSYNC B1 ;  /* 0x0000000000017941 */ /* 0x000fea0003800000 */
.L_x_177:
[----:B------:R-:W-:-:S13]  /*6c10*/  LOP3.LUT P0, RZ, R4, 0xff, RZ, 0xc0, !PT ;  /* 0x000000ff04ff7812 */ /* 0x000fda000780c0ff */
[----:B------:R-:W-:Y:S05]  /*6c20*/  @P0 BRA `(.L_x_181) ;  /* 0xfffffff4003c0947 */ /* 0x000fea000383ffff */
[----:B------:R-:W-:Y:S05]  /*6c30*/  BSYNC B0 ;  /* 0x0000000000007941 */ /* 0x000fea0003800000 */
.L_x_170:
[----:B------:R-:W-:-:S03]  /*6c40*/  UMOV UR4, 0xffffffff ;  /* 0xffffffff00047882 */ /* 0x000fc60000000000 */
[----:B------:R-:W-:Y:S05]  /*6c50*/  BRA.DIV UR4, `(.L_x_182) ;  /* 0x0000000604147947 */ /* 0x000fea000b800000 */
[----:B------:R-:W-:-:S13]  /*6c60*/  ELECT P6, URZ, PT ;  /* 0x00000000003f782f */ /* 0x000fda00038c0000 */
.L_x_196:
[----:B------:R-:W-:Y:S04]  /*6c70*/  BSSY B0, `(.L_x_183) ;  /* 0x000002b000007945 */ /* 0x000fe80003800000 */
[----:B------:R-:W-:Y:S05]  /*6c80*/  @!P6 BRA `(.L_x_184) ;  /* 0x0000000000a4e947 */ /* 0x000fea0003800000 */
[----:B------:R-:W-:-:S04]  /*6c90*/  LOP3.LUT R18, R18, 0x2, RZ, 0xfc, !PT ;  /* 0x0000000212127812 */ /* 0x000fc800078efcff */
[----:B------:R-:W-:-:S13]  /*6ca0*/  ISETP.NE.AND P0, PT, R18, 0x3, PT ;  /* 0x000000031200780c */ /* 0x000fda0003f05270 */
[----:B------:R-:W-:Y:S05]  /*6cb0*/  @!P0 BRA `(.L_x_185) ;  /* 0x0000000000048947 */ /* 0x000fea0003800000 */
[----:B------:R-:W-:Y:S01]  /*6cc0*/  BPT.TRAP 0x1 ;  /* 0x000000040000795c */ /* 0x000fe20000300000 */
.L_x_185:
[----:B------:R-:W0:Y:S01]  /*6cd0*/  S2R R5, SR_CgaCtaId ;  /* 0x0000000000057919 */ /* 0x000e220000008800 */
[----:B------:R-:W-:Y:S02]  /*6ce0*/  MOV R0, 0x400 ;  /* 0x0000040000007802 */ /* 0x000fe40000000f00 */
[----:B------:R-:W-:Y:S02]  /*6cf0*/  SHF.L.U32 R2, R3, 0x1f, RZ ;  /* 0x0000001f03027819 */ /* 0x000fe400000006ff */
[----:B0-----:R-:W-:-:S05]  /*6d00*/  LEA R5, R5, R0, 0x18 ;  /* 0x0000000005057211 */ /* 0x001fca00078ec0ff */
[----:B------:R-:W-:-:S04]  /*6d10*/  VIADD R5, R5, 0x20 ;  /* 0x0000002005057836 */ /* 0x000fc80000000000 */
[C---:B------:R-:W-:Y:S02]  /*6d20*/  IMAD R7, R8.reuse, 0x8, R5 ;  /* 0x0000000808077824 */ /* 0x040fe400078e0205 */
[----:B------:R-:W-:Y:S02]  /*6d30*/  VIADD R8, R8, 0x1 ;  /* 0x0000000108087836 */ /* 0x000fe40000000000 */
[----:B------:R-:W0:Y:S03]  /*6d40*/  SYNCS.PHASECHK.TRANS64.TRYWAIT P0, [R7+URZ], R2 ;  /* 0x00000002070075a7 */ /* 0x000e26000800017f */
[----:B------:R-:W-:-:S04]  /*6d50*/  ISETP.NE.AND P1, PT, R8, 0x4, PT ;  /* 0x000000040800780c */ /* 0x000fc80003f25270 */
[----:B------:R-:W-:Y:S02]  /*6d60*/  SEL R0, RZ, 0x1, P1 ;  /* 0x00000001ff007807 */ /* 0x000fe40000800000 */
[----:B------:R-:W-:Y:S02]  /*6d70*/  SEL R8, R8, RZ, P1 ;  /* 0x000000ff08087207 */ /* 0x000fe40000800000 */
[----:B------:R-:W-:-:S03]  /*6d80*/  LOP3.LUT R9, R3, R0, RZ, 0x3c, !PT ;  /* 0x0000000003097212 */ /* 0x000fc600078e3cff */
[----:B------:R-:W-:Y:S01]  /*6d90*/  IMAD R6, R8, 0x8, R5 ;  /* 0x0000000808067824 */ /* 0x000fe200078e0205 */
[----:B------:R-:W-:Y:S01]  /*6da0*/  SHF.L.U32 R3, R9, 0x1f, RZ ;  /* 0x0000001f09037819 */ /* 0x000fe200000006ff */
[----:B0-----:R-:W-:Y:S06]  /*6db0*/  @!P0 BRA `(.L_x_186) ;  /* 0x0000000000dc8947 */ /* 0x001fec0003800000 */
.L_x_197:
[----:B------:R-:W1:Y:S01]  /*6dc0*/  SYNCS.PHASECHK.TRANS64.TRYWAIT P0, [R6+URZ], R3 ;  /* 0x00000003060075a7 */ /* 0x000e62000800017f */
[----:B------:R-:W-:-:S05]  /*6dd0*/  VIADD R0, R8, 0x1 ;  /* 0x0000000108007836 */ /* 0x000fca0000000000 */
[----:B------:R-:W-:-:S04]  /*6de0*/  ISETP.NE.AND P1, PT, R0, 0x4, PT ;  /* 0x000000040000780c */ /* 0x000fc80003f25270 */
[----:B0-----:R-:W-:Y:S02]  /*6df0*/  SEL R2, RZ, 0x1, P1 ;  /* 0x00000001ff027807 */ /* 0x001fe40000800000 */
[----:B------:R-:W-:Y:S02]  /*6e00*/  SEL R0, R0, RZ, P1 ;  /* 0x000000ff00007207 */ /* 0x000fe40000800000 */
[----:B------:R-:W-:-:S03]  /*6e10*/  LOP3.LUT R9, R9, R2, RZ, 0x3c, !PT ;  /* 0x0000000209097212 */ /* 0x000fc600078e3cff */
[----:B------:R-:W-:Y:S01]  /*6e20*/  IMAD R7, R0, 0x8, R5 ;  /* 0x0000000800077824 */ /* 0x000fe200078e0205 */
[----:B------:R-:W-:Y:S01]  /*6e30*/  SHF.L.U32 R4, R9, 0x1f, RZ ;  /* 0x0000001f09047819 */ /* 0x000fe200000006ff */
[----:B-1----:R-:W-:Y:S06]  /*6e40*/  @!P0 BRA `(.L_x_187) ;  /* 0x0000000000cc8947 */ /* 0x002fec0003800000 */
.L_x_198:
[----:B------:R-:W1:Y:S01]  /*6e50*/  SYNCS.PHASECHK.TRANS64.TRYWAIT P0, [R7+URZ], R4 ;  /* 0x00000004070075a7 */ /* 0x000e62000800017f */
[----:B------:R-:W-:-:S05]  /*6e60*/  VIADD R0, R0, 0x1 ;  /* 0x0000000100007836 */ /* 0x000fca0000000000 */
[----:B------:R-:W-:-:S04]  /*6e70*/  ISETP.NE.AND P1, PT, R0, 0x4, PT ;  /* 0x000000040000780c */ /* 0x000fc80003f25270 */
[----:B------:R-:W-:Y:S02]  /*6e80*/  SEL R2, RZ, 0x1, P1 ;  /* 0x00000001ff027807 */ /* 0x000fe40000800000 */
[----:B------:R-:W-:Y:S02]  /*6e90*/  SEL R0, R0, RZ, P1 ;  /* 0x000000ff00007207 */ /* 0x000fe40000800000 */
[----:B------:R-:W-:Y:S01]  /*6ea0*/  LOP3.LUT R2, R9, R2, RZ, 0x3c, !PT ;  /* 0x0000000209027212 */ /* 0x000fe200078e3cff */
[----:B-1----:R-:W-:Y:S06]  /*6eb0*/  @!P0 BRA `(.L_x_188) ;  /* 0x0000000000c48947 */ /* 0x002fec0003800000 */
.L_x_199:
[----:B------:R-:W-:Y:S01]  /*6ec0*/  IMAD R5, R0, 0x8, R5 ;  /* 0x0000000800057824 */ /* 0x000fe200078e0205 */
[----:B------:R-:W-:-:S07]  /*6ed0*/  SHF.L.U32 R0, R2, 0x1f, RZ ;  /* 0x0000001f02007819 */ /* 0x000fce00000006ff */
.L_x_189:
[----:B--2---:R2:W3:Y:S02]  /*6ee0*/  SYNCS.PHASECHK.TRANS64.TRYWAIT P0, [R5+URZ], R0 ;  /* 0x00000000050075a7 */ /* 0x0044e4000800017f */
[----:B---3--:R-:W-:Y:S05]  /*6ef0*/  @!P0 NANOSLEEP.SYNCS 0x989680 ;  /* 0x009896800000895d */ /* 0x008fea0003900000 */
[----:B------:R-:W3:Y:S02]  /*6f00*/  @!P0 SYNCS.PHASECHK.TRANS64 P0, [R5+URZ], R0 ;  /* 0x00000000050085a7 */ /* 0x000ee4000800007f */
[----:B---3--:R-:W-:Y:S05]  /*6f10*/  @!P0 BRA `(.L_x_189) ;  /* 0xfffffffc00f08947 */ /* 0x008fea000383ffff */
.L_x_184:
[----:B------:R-:W-:Y:S05]  /*6f20*/  BSYNC B0 ;  /* 0x0000000000007941 */ /* 0x000fea0003800000 */
.L_x_183:
[----:B------:R-:W-:Y:S05]  /*6f30*/  EXIT ;  /* 0x000000000000794d */ /* 0x000fea0003800000 */
.L_x_21:
[----:B-1----:R1:W2:Y:S02]  /*6f40*/  SYNCS.PHASECHK.TRANS64.TRYWAIT P1, [R3+URZ], R0 ;  /* 0x00000000030075a7 */ /* 0x0022a4000802017f */
[----:B--2---:R-:W-:Y:S05]  /*6f50*/  @!P1 NANOSLEEP.SYNCS 0x989680 ;  /* 0x009896800000995d */ /* 0x004fea0003900000 */
[----:B------:R-:W2:Y:S02]  /*6f60*/  @!P1 SYNCS.PHASECHK.TRANS64 P1, [R3+URZ], R0 ;  /* 0x00000000030095a7 */ /* 0x000ea4000802007f */
[----:B--2---:R-:W-:Y:S05]  /*6f70*/  @!P1 BRA `(.L_x_21) ;  /* 0xfffffffc00f09947 */ /* 0x004fea000383ffff */
[----:B------:R-:W-:Y:S05]  /*6f80*/  BRA `(.L_x_20) ;  /* 0xffffffa800007947 */ /* 0x000fea000383ffff */
.L_x_26:
[----:B-1----:R1:W2:Y:S02]  /*6f90*/  SYNCS.PHASECHK.TRANS64.TRYWAIT P1, [R5+URZ], R4 ;  /* 0x00000004050075a7 */ /* 0x0022a4000802017f */
[----:B--2---:R-:W-:Y:S05]  /*6fa0*/  @!P1 NANOSLEEP.SYNCS 0x989680 ;  /* 0x009896800000995d */ /* 0x004fea0003900000 */
[----:B------:R-:W2:Y:S02]  /*6fb0*/  @!P1 SYNCS.PHASECHK.TRANS64 P1, [R5+URZ], R4 ;  /* 0x00000004050095a7 */ /* 0x000ea4000802007f */
[----:B--2---:R-:W-:Y:S05]  /*6fc0*/  @!P1 BRA `(.L_x_26) ;  /* 0xfffffffc00f09947 */ /* 0x004fea000383ffff */
[----:B------:R-:W-:Y:S05]  /*6fd0*/  BRA `(.L_x_25) ;  /* 0xffffffa800dc7947 */ /* 0x000fea000383ffff */
.L_x_171:
[----:B------:R-:W-:Y:S01]  /*6fe0*/  BSSY B1, `(.L_x_190) ;  /* 0x0000006000017945 */ /* 0x000fe20003800000 */
[----:B------:R-:W-:-:S07]  /*6ff0*/  IMAD.MOV.U32 R15, RZ, RZ, -0x1 ;  /* 0xffffffffff0f7424 */ /* 0x000fce00078e00ff */
[----:B------:R-:W-:Y:S05]  /*7000*/  WARPSYNC.COLLECTIVE R15, `(.L_x_191) ;  /* 0x000000000f0c7348 */ /* 0x000fea0003c00000 */
[----:B------:R-:W-:Y:S02]  /*7010*/  ELECT P6, UR62, PT ;  /* 0x00000000003e782f */ /* 0x000fe400038c0000 */
[----:B------:R-:W-:Y:S01]  /*7020*/  MOV R14, UR62 ;  /* 0x0000003e000e7c02 */ /* 0x000fe20008000f00 */
[----:B------:R-:W-:Y:S10]  /*7030*/  ENDCOLLECTIVE ;  /* 0x000000000000791b */ /* 0x000ff40003800000 */
.L_x_191:
[----:B------:R-:W-:Y:S05]  /*7040*/  BSYNC B1 ;  /* 0x0000000000017941 */ /* 0x000fea0003800000 */
.L_x_190:
[----:B------:R-:W-:Y:S05]  /*7050*/  BRA `(.L_x_192) ;  /* 0xfffffff0003c7947 */ /* 0x000fea000383ffff */
.L_x_174:
[----:B-1----:R1:W2:Y:S02]  /*7060*/  SYNCS.PHASECHK.TRANS64.TRYWAIT P0, [R23+URZ+0x20], R14 ;  /* 0x0000200e170075a7 */ /* 0x0022a4000800017f */
[----:B--2---:R-:W-:Y:S05]  /*7070*/  @!P0 NANOSLEEP.SYNCS 0x989680 ;  /* 0x009896800000895d */ /* 0x004fea0003900000 */
[----:B------:R-:W2:Y:S02]  /*7080*/  @!P0 SYNCS.PHASECHK.TRANS64 P0, [R23+URZ+0x20], R14 ;  /* 0x0000200e170085a7 */ /* 0x000ea4000800007f */
[----:B--2---:R-:W-:Y:S05]  /*7090*/  @!P0 BRA `(.L_x_174) ;  /* 0xfffffffc00f08947 */ /* 0x004fea000383ffff */
[----:B------:R-:W-:Y:S05]  /*70a0*/  BRA `(.L_x_193) ;  /* 0xfffffff000747947 */ /* 0x000fea000383ffff */
.L_x_182:
[----:B------:R-:W-:Y:S01]  /*70b0*/  BSSY B0, `(.L_x_194) ;  /* 0x0000006000007945 */ /* 0x000fe20003800000 */
[----:B------:R-:W-:-:S07]  /*70c0*/  IMAD.MOV.U32 R15, RZ, RZ, -0x1 ;  /* 0xffffffffff0f7424 */ /* 0x000fce00078e00ff */
[----:B------:R-:W-:Y:S05]  /*70d0*/  WARPSYNC.COLLECTIVE R15, `(.L_x_195) ;  /* 0x000000000f0c7348 */ /* 0x000fea0003c00000 */
[----:B------:R-:W-:Y:S02]  /*70e0*/  ELECT P6, UR62, PT ;  /* 0x00000000003e782f */ /* 0x000fe400038c0000 */
[----:B------:R-:W-:Y:S01]  /*70f0*/  MOV R14, UR62 ;  /* 0x0000003e000e7c02 */ /* 0x000fe20008000f00 */
[----:B------:R-:W-:Y:S10]  /*7100*/  ENDCOLLECTIVE ;  /* 0x000000000000791b */ /* 0x000ff40003800000 */
.L_x_195:
[----:B------:R-:W-:Y:S05]  /*7110*/  BSYNC B0 ;  /* 0x0000000000007941 */ /* 0x000fea0003800000 */
.L_x_194:
[----:B------:R-:W-:Y:S05]  /*7120*/  BRA `(.L_x_196) ;  /* 0xfffffff800d07947 */ /* 0x000fea000383ffff */
.L_x_186:
[----:B0-----:R0:W1:Y:S02]  /*7130*/  SYNCS.PHASECHK.TRANS64.TRYWAIT P0, [R7+URZ], R2 ;  /* 0x00000002070075a7 */ /* 0x001064000800017f */
[----:B-1----:R-:W-:Y:S05]  /*7140*/  @!P0 NANOSLEEP.SYNCS 0x989680 ;  /* 0x009896800000895d */ /* 0x002fea0003900000 */
[----:B------:R-:W1:Y:S02]  /*7150*/  @!P0 SYNCS.PHASECHK.TRANS64 P0, [R7+URZ], R2 ;  /* 0x00000002070085a7 */ /* 0x000e64000800007f */
[----:B-1----:R-:W-:Y:S05]  /*7160*/  @!P0 BRA `(.L_x_186) ;  /* 0xfffffffc00f08947 */ /* 0x002fea000383ffff */
[----:B------:R-:W-:Y:S05]  /*7170*/  BRA `(.L_x_197) ;  /* 0xfffffffc00107947 */ /* 0x000fea000383ffff */
.L_x_187:
[----:B0-----:R0:W1:Y:S02]  /*7180*/  SYNCS.PHASECHK.TRANS64.TRYWAIT P0, [R6+URZ], R3 ;  /* 0x00000003060075a7 */ /* 0x001064000800017f */
[----:B-1----:R-:W-:Y:S05]  /*7190*/  @!P0 NANOSLEEP.SYNCS 0x989680 ;  /* 0x009896800000895d */ /* 0x002fea0003900000 */
[----:B------:R-:W1:Y:S02]  /*71a0*/  @!P0 SYNCS.PHASECHK.TRANS64 P0, [R6+URZ], R3 ;  /* 0x00000003060085a7 */ /* 0x000e64000800007f */
[----:B-1----:R-:W-:Y:S05]  /*71b0*/  @!P0 BRA `(.L_x_187) ;  /* 0xfffffffc00f08947 */ /* 0x002fea000383ffff */
[----:B------:R-:W-:Y:S05]  /*71c0*/  BRA `(.L_x_198) ;  /* 0xfffffffc00207947 */ /* 0x000fea000383ffff */
.L_x_188:
[----:B-1----:R1:W2:Y:S02]  /*71d0*/  SYNCS.PHASECHK.TRANS64.TRYWAIT P0, [R7+URZ], R4 ;  /* 0x00000004070075a7 */ /* 0x0022a4000800017f */
[----:B--2---:R-:W-:Y:S05]  /*71e0*/  @!P0 NANOSLEEP.SYNCS 0x989680 ;  /* 0x009896800000895d */ /* 0x004fea0003900000 */
[----:B------:R-:W2:Y:S02]  /*71f0*/  @!P0 SYNCS.PHASECHK.TRANS64 P0, [R7+URZ], R4 ;  /* 0x00000004070085a7 */ /* 0x000ea4000800007f */
[----:B--2---:R-:W-:Y:S05]  /*7200*/  @!P0 BRA `(.L_x_188) ;  /* 0xfffffffc00f08947 */ /* 0x004fea000383ffff */
[----:B------:R-:W-:Y:S05]  /*7210*/  BRA `(.L_x_199) ;  /* 0xfffffffc00287947 */ /* 0x000fea000383ffff */
.L_x_200:
[----:B------:R-:W-:-:S00]  /*7220*/  BRA `(.L_x_200) ;  /* 0xfffffffc00fc7947 */ /* 0x000fc0000383ffff */
[----:B------:R-:W-:-:S00]  /*7230*/  NOP ;  /* 0x0000000000007918 */ /* 0x000fc00000000000 */
        /* <DEDUP_REMOVED lines=12> */
.L_x_201:


//--------------------- .nv.global.init           --------------------------
	.section	.nv.global.init,"aw",@progbits
.nv.global.init:
	.type		$str$22,@object
	.size		$str$22,($str$23 - $str$22)
$str$22:
        /*0000*/ 	.byte	0x6b, 0x5f, 0x74, 0x69, 0x6c, 0x65, 0x5f, 0x63, 0x6f, 0x75, 0x6e, 0x74, 0x20, 0x3e, 0x3d, 0x20
        /*0010*/ 	.byte	0x31, 0x00
	.type		$str$23,@object
	.size		$str$23,(__unnamed_1 - $str$23)
$str$23:
        /*0012*/ 	.byte	0x2f, 0x74, 0x6d, 0x70, 0x2f, 0x63, 0x75, 0x74, 0x6c, 0x61, 0x73, 0x73, 0x5f, 0x73, 0x77, 0x65
        /*0022*/ 	.byte	0x65, 0x70, 0x5f, 0x73, 0x72, 0x63, 0x2f, 0x69, 0x6e, 0x63, 0x6c, 0x75, 0x64, 0x65, 0x2f, 0x63
        /*0032*/ 	.byte	0x75, 0x74, 0x6c, 0x61, 0x73, 0x73, 0x2f, 0x67, 0x65, 0x6d, 0x6d, 0x2f, 0x63, 0x6f, 0x6c, 0x6c
        /*0042*/ 	.byte	0x65, 0x63, 0x74, 0x69, 0x76, 0x65, 0x2f, 0x73, 0x6d, 0x39, 0x30, 0x5f, 0x6d, 0x6d, 0x61, 0x5f
        /*0052*/ 	.byte	0x74, 0x6d, 0x61, 0x5f, 0x67, 0x6d, 0x6d, 0x61, 0x5f, 0x73, 0x73, 0x5f, 0x77, 0x61, 0x72, 0x70
        /*0062*/ 	.byte	0x73, 0x70, 0x65, 0x63, 0x69, 0x61, 0x6c, 0x69, 0x7a, 0x65, 0x64, 0x2e, 0x68, 0x70, 0x70, 0x00
	.type		__unnamed_1,@object
	.size		__unnamed_1,(.L_0 - __unnamed_1)
__unnamed_1:
        /*0072*/ 	.byte	0x76, 0x6f, 0x69, 0x64, 0x20, 0x63, 0x75, 0x74, 0x6c, 0x61, 0x73, 0x73, 0x3a, 0x3a, 0x67, 0x65
        /* <DEDUP_REMOVED lines=172> */
        /*0b42*/ 	.byte	0x74, 0x65, 0x3a, 0x3a, 0x69, 0x64, 0x65, 0x6e, 0x74, 0x69, 0x74, 0x79, 0x5d, 0x00
.L_0:


//--------------------- .nv.shared._ZN7cutlass13device_kernelINS_4gemm6kernel13GemmUniversalIN4cute5tupleIJiiiiEEENS1_10collective13CollectiveMmaINS1_34MainloopSm90TmaGmmaWarpSpecializedILi4ENS5_IJNS4_1CILi2EEENSA_ILi1EEESC_EEENS1_35KernelTmaWarpSpecializedCooperativeEEENS5_IJNSA_ILi128EEESG_SG_EEEaNS5_IJlSC_lEEEaSI_NS4_8TiledMMAINS4_8MMA_AtomIJNS4_4SM904GMMA27MMA_64x128x32_S32S8S8_SS_TNEEEENS4_6LayoutISD_NS5_IJSC_NSA_ILi0EEESQ_EEEEENS5_IJNS4_10UnderscoreEST_ST_EEEEENS4_13SM90_TMA_LOADENS4_14ComposedLayoutINS4_7SwizzleILi3ELi4ELi3EEENS4_18smem_ptr_flag_bitsILi8EEENSP_INS5_IJNSA_ILi8EEESG_EEENS5_IJSG_SC_EEEEEEEvNS4_8identityENS4_23SM90_TMA_LOAD_MULTICASTES16_vS17_EENS_8epilogue10collective6detail29Sm90TmaWarpSpecializedAdapterINS1B_15DefaultEpilogueIaSI_SI_NS1A_6thread17LinearCombinationIaLi1EiiLNS1F_9ScaleType4KindE0ELNS_15FloatRoundStyleE2EaEENS1_15EpilogueDefaultEEEEEvvEEEEvNT_6ParamsE --------------------------
	.section	.nv.shared._ZN7cutlass13device_kernelINS_4gemm6kernel13GemmUniversalIN4cute5tupleIJiiiiEEENS1_10collective13CollectiveMmaINS1_34MainloopSm90TmaGmmaWarpSpecializedILi4ENS5_IJNS4_1CILi2EEENSA_ILi1EEESC_EEENS1_35KernelTmaWarpSpecializedCooperativeEEENS5_IJNSA_ILi128EEESG_SG_EEEaNS5_IJlSC_lEEEaSI_NS4_8TiledMMAINS4_8MMA_AtomIJNS4_4SM904GMMA27MMA_64x128x32_S32S8S8_SS_TNEEEENS4_6LayoutISD_NS5_IJSC_NSA_ILi0EEESQ_EEEEENS5_IJNS4_10UnderscoreEST_ST_EEEEENS4_13SM90_TMA_LOADENS4_14ComposedLayoutINS4_7SwizzleILi3ELi4ELi3EEENS4_18smem_ptr_flag_bitsILi8EEENSP_INS5_IJNSA_ILi8EEESG_EEENS5_IJSG_SC_EEEEEEEvNS4_8identityENS4_23SM90_TMA_LOAD_MULTICASTES16_vS17_EENS_8epilogue10collective6detail29Sm90TmaWarpSpecializedAdapterINS1B_15DefaultEpilogueIaSI_SI_NS1A_6thread17LinearCombinationIaLi1EiiLNS1F_9ScaleType4KindE0ELNS_15FloatRoundStyleE2EaEENS1_15EpilogueDefaultEEEEEvvEEEEvNT_6ParamsE,"aw",@nobits
	.sectionflags	@""
	.align	16
	.zero		1024


//--------------------- .nv.shared.reserved.0     --------------------------
	.section	.nv.shared.reserved.0,"aw",@nobits
	.weak		__nv_reservedSMEM_offset_0_alias
	.size		__nv_reservedSMEM_offset_0_alias, 0, 0
	.other		__nv_reservedSMEM_offset_0_alias,@"STO_CUDA_RESERVED_SHARED STV_DEFAULT"
__nv_reservedSMEM_offset_0_alias:
	.zero		0


//--------------------- .nv.global                --------------------------
	.section	.nv.global,"aw",@nobits
.nv.global:
	.type		_ZN39_INTERNAL_262c10b8_4_k_cu_6b2eaec4_51764cute1_E,@object
	.size		_ZN39_INTERNAL_262c10b8_4_k_cu_6b2eaec4_51764cute1_E,(_ZN39_INTERNAL_262c10b8_4_k_cu_6b2eaec4_51764cuda3std3__45__cpo6cbeginE - _ZN39_INTERNAL_262c10b8_4_k_cu_6b2eaec4_51764cute1_E)
_ZN39_INTERNAL_262c10b8_4_k_cu_6b2eaec4_51764cute1_E:
	.zero		1
	.type		_ZN39_INTERNAL_262c10b8_4_k_cu_6b2eaec4_51764cuda3std3__45__cpo6cbeginE,@object
	.size		_ZN39_INTERNAL_262c10b8_4_k_cu_6b2eaec4_51764cuda3std3__45__cpo6cbeginE,(_ZN39_INTERNAL_262c10b8_4_k_cu_6b2eaec4_51764cuda3std3__48in_placeE - _ZN39_INTERNAL_262c10b8_4_k_cu_6b2eaec4_51764cuda3std3__45__cpo6cbeginE)
_ZN39_INTERNAL_262c10b8_4_k_cu_6b2eaec4_51764cuda3std3__45__cpo6cbeginE:
	.zero		1
	.type		_ZN39_INTERNAL_262c10b8_4_k_cu_6b2eaec4_51764cuda3std3__48in_placeE,@object
	.size		_ZN39_INTERNAL_262c10b8_4_k_cu_6b2eaec4_51764cuda3std3__48in_placeE,(_ZN39_INTERNAL_262c10b8_4_k_cu_6b2eaec4_51764cuda3std6ranges3__45__cpo9iter_moveE - _ZN39_INTERNAL_262c10b8_4_k_cu_6b2eaec4_51764cuda3std3__48in_placeE)
_ZN39_INTERNAL_262c10b8_4_k_cu_6b2eaec4_51764cuda3std3__48in_placeE:
	.zero		1
	.type		_ZN39_INTERNAL_262c10b8_4_k_cu_6b2eaec4_51764cuda3std6ranges3__45__cpo9iter_moveE,@object
	.size		_ZN39_INTERNAL_262c10b8_4_k_cu_6b2eaec4_51764cuda3std6ranges3__45__cpo9iter_moveE,(_ZN39_INTERNAL_262c10b8_4_k_cu_6b2eaec4_51764cuda3std3__45__cpo5beginE - _ZN39_INTERNAL_262c10b8_4_k_cu_6b2eaec4_51764cuda3std6ranges3__45__cpo9iter_moveE)
_ZN39_INTERNAL_262c10b8_4_k_cu_6b2eaec4_51764cuda3std6ranges3__45__cpo9iter_moveE:
	.zero		1
	.type		_ZN39_INTERNAL_262c10b8_4_k_cu_6b2eaec4_51764cuda3std3__45__cpo5beginE,@object
	.size		_ZN39_INTERNAL_262c10b8_4_k_cu_6b2eaec4_51764cuda3std3__45__cpo5beginE,(_ZN39_INTERNAL_262c10b8_4_k_cu_6b2eaec4_51764cuda3std3__441_GLOBAL__N__262c10b8_4_k_cu_6b2eaec4_51766ignoreE - _ZN39_INTERNAL_262c10b8_4_k_cu_6b2eaec4_51764cuda3std3__45__cpo5beginE)
_ZN39_INTERNAL_262c10b8_4_k_cu_6b2eaec4_51764cuda3std3__45__cpo5beginE:
	.zero		1
	.type		_ZN39_INTERNAL_262c10b8_4_k_cu_6b2eaec4_51764cuda3std3__441_GLOBAL__N__262c10b8_4_k_cu_6b2eaec4_51766ignoreE,@object
	.size		_ZN39_INTERNAL_262c10b8_4_k_cu_6b2eaec4_51764cuda3std3__441_GLOBAL__N__262c10b8_4_k_cu_6b2eaec4_51766ignoreE,(_ZN39_INTERNAL_262c10b8_4_k_cu_6b2eaec4_51764cute7productE - _ZN39_INTERNAL_262c10b8_4_k_cu_6b2eaec4_51764cuda3std3__441_GLOBAL__N__262c10b8_4_k_cu_6b2eaec4_51766ignoreE)
_ZN39_INTERNAL_262c10b8_4_k_cu_6b2eaec4_51764cuda3std3__441_GLOBAL__N__262c10b8_4_k_cu_6b2eaec4_51766ignoreE:
	.zero		1
	.type		_ZN39_INTERNAL_262c10b8_4_k_cu_6b2eaec4_51764cute7productE,@object
	.size		_ZN39_INTERNAL_262c10b8_4_k_cu_6b2eaec4_51764cute7productE,(_ZN39_INTERNAL_262c10b8_4_k_cu_6b2eaec4_51764cuda3std3__45__cpo3endE - _ZN39_INTERNAL_262c10b8_4_k_cu_6b2eaec4_51764cute7productE)
_ZN39_INTERNAL_262c10b8_4_k_cu_6b2eaec4_51764cute7productE:
	.zero		1
	.type		_ZN39_INTERNAL_262c10b8_4_k_cu_6b2eaec4_51764cuda3std3__45__cpo3endE,@object
	.size		_ZN39_INTERNAL_262c10b8_4_k_cu_6b2eaec4_51764cuda3std3__45__cpo3endE,(_ZN39_INTERNAL_262c10b8_4_k_cu_6b2eaec4_51764cuda3std3__419piecewise_constructE - _ZN39_INTERNAL_262c10b8_4_k_cu_6b2eaec4_51764cuda3std3__45__cpo3endE)
_ZN39_INTERNAL_262c10b8_4_k_cu_6b2eaec4_51764cuda3std3__45__cpo3endE:
	.zero		1
	.type		_ZN39_INTERNAL_262c10b8_4_k_cu_6b2eaec4_51764cuda3std3__419piecewise_constructE,@object
	.size		_ZN39_INTERNAL_262c10b8_4_k_cu_6b2eaec4_51764cuda3std3__419piecewise_constructE,(_ZN39_INTERNAL_262c10b8_4_k_cu_6b2eaec4_51764cuda3std3__45__cpo4cendE - _ZN39_INTERNAL_262c10b8_4_k_cu_6b2eaec4_51764cuda3std3__419piecewise_constructE)
_ZN39_INTERNAL_262c10b8_4_k_cu_6b2eaec4_51764cuda3std3__419piecewise_constructE:
	.zero		1
	.type		_ZN39_INTERNAL_262c10b8_4_k_cu_6b2eaec4_51764cuda3std3__45__cpo4cendE,@object
	.size		_ZN39_INTERNAL_262c10b8_4_k_cu_6b2eaec4_51764cuda3std3__45__cpo4cendE,(_ZN39_INTERNAL_262c10b8_4_k_cu_6b2eaec4_51764cuda3std6ranges3__45__cpo4swapE - _ZN39_INTERNAL_262c10b8_4_k_cu_6b2eaec4_51764cuda3std3__45__cpo4cendE)
_ZN39_INTERNAL_262c10b8_4_k_cu_6b2eaec4_51764cuda3std3__45__cpo4cendE:
	.zero		1
	.type		_ZN39_INTERNAL_262c10b8_4_k_cu_6b2eaec4_51764cuda3std6ranges3__45__cpo4swapE,@object
	.size		_ZN39_INTERNAL_262c10b8_4_k_cu_6b2eaec4_51764cuda3std6ranges3__45__cpo4swapE,(.L_8 - _ZN39_INTERNAL_262c10b8_4_k_cu_6b2eaec4_51764cuda3std6ranges3__45__cpo4swapE)
_ZN39_INTERNAL_262c10b8_4_k_cu_6b2eaec4_51764cuda3std6ranges3__45__cpo4swapE:
	.zero		1
.L_8:


//--------------------- .nv.constant0._ZN7cutlass13device_kernelINS_4gemm6kernel13GemmUniversalIN4cute5tupleIJiiiiEEENS1_10collective13CollectiveMmaINS1_34MainloopSm90TmaGmmaWarpSpecializedILi4ENS5_IJNS4_1CILi2EEENSA_ILi1EEESC_EEENS1_35KernelTmaWarpSpecializedCooperativeEEENS5_IJNSA_ILi128EEESG_SG_EEEaNS5_IJlSC_lEEEaSI_NS4_8TiledMMAINS4_8MMA_AtomIJNS4_4SM904GMMA27MMA_64x128x32_S32S8S8_SS_TNEEEENS4_6LayoutISD_NS5_IJSC_NSA_ILi0EEESQ_EEEEENS5_IJNS4_10UnderscoreEST_ST_EEEEENS4_13SM90_TMA_LOADENS4_14ComposedLayoutINS4_7SwizzleILi3ELi4ELi3EEENS4_18smem_ptr_flag_bitsILi8EEENSP_INS5_IJNSA_ILi8EEESG_EEENS5_IJSG_SC_EEEEEEEvNS4_8identityENS4_23SM90_TMA_LOAD_MULTICASTES16_vS17_EENS_8epilogue10collective6detail29Sm90TmaWarpSpecializedAdapterINS1B_15DefaultEpilogueIaSI_SI_NS1A_6thread17LinearCombinationIaLi1EiiLNS1F_9ScaleType4KindE0ELNS_15FloatRoundStyleE2EaEENS1_15EpilogueDefaultEEEEEvvEEEEvNT_6ParamsE --------------------------
	.section	.nv.constant0._ZN7cutlass13device_kernelINS_4gemm6kernel13GemmUniversalIN4cute5tupleIJiiiiEEENS1_10collective13CollectiveMmaINS1_34MainloopSm90TmaGmmaWarpSpecializedILi4ENS5_IJNS4_1CILi2EEENSA_ILi1EEESC_EEENS1_35KernelTmaWarpSpecializedCooperativeEEENS5_IJNSA_ILi128EEESG_SG_EEEaNS5_IJlSC_lEEEaSI_NS4_8TiledMMAINS4_8MMA_AtomIJNS4_4SM904GMMA27MMA_64x128x32_S32S8S8_SS_TNEEEENS4_6LayoutISD_NS5_IJSC_NSA_ILi0EEESQ_EEEEENS5_IJNS4_10UnderscoreEST_ST_EEEEENS4_13SM90_TMA_LOADENS4_14ComposedLayoutINS4_7SwizzleILi3ELi4ELi3EEENS4_18smem_ptr_flag_bitsILi8EEENSP_INS5_IJNSA_ILi8EEESG_EEENS5_IJSG_SC_EEEEEEEvNS4_8identityENS4_23SM90_TMA_LOAD_MULTICASTES16_vS17_EENS_8epilogue10collective6detail29Sm90TmaWarpSpecializedAdapterINS1B_15DefaultEpilogueIaSI_SI_NS1A_6thread17LinearCombinationIaLi1EiiLNS1F_9ScaleType4KindE0ELNS_15FloatRoundStyleE2EaEENS1_15EpilogueDefaultEEEEEvvEEEEvNT_6ParamsE,"a",@progbits
	.sectionflags	@""
	.align	4
.nv.constant0._ZN7cutlass13device_kernelINS_4gemm6kernel13GemmUniversalIN4cute5tupleIJiiiiEEENS1_10collective13CollectiveMmaINS1_34MainloopSm90TmaGmmaWarpSpecializedILi4ENS5_IJNS4_1CILi2EEENSA_ILi1EEESC_EEENS1_35KernelTmaWarpSpecializedCooperativeEEENS5_IJNSA_ILi128EEESG_SG_EEEaNS5_IJlSC_lEEEaSI_NS4_8TiledMMAINS4_8MMA_AtomIJNS4_4SM904GMMA27MMA_64x128x32_S32S8S8_SS_TNEEEENS4_6LayoutISD_NS5_IJSC_NSA_ILi0EEESQ_EEEEENS5_IJNS4_10UnderscoreEST_ST_EEEEENS4_13SM90_TMA_LOADENS4_14ComposedLayoutINS4_7SwizzleILi3ELi4ELi3EEENS4_18smem_ptr_flag_bitsILi8EEENSP_INS5_IJNSA_ILi8EEESG_EEENS5_IJSG_SC_EEEEEEEvNS4_8identityENS4_23SM90_TMA_LOAD_MULTICASTES16_vS17_EENS_8epilogue10collective6detail29Sm90TmaWarpSpecializedAdapterINS1B_15DefaultEpilogueIaSI_SI_NS1A_6thread17LinearCombinationIaLi1EiiLNS1F_9ScaleType4KindE0ELNS_15FloatRoundStyleE2EaEENS1_15EpilogueDefaultEEEEEvvEEEEvNT_6ParamsE:
	.zero		1664


//--------------------- SYMBOLS --------------------------

	.type		.nv.reservedSmem.offset0,@object
	.size		.nv.reservedSmem.offset0,0x4
	.type		__assertfail,@function
